	.target	sm_90a

	.elftype	@"ET_EXEC"


//--------------------- .note.nv.tkinfo           --------------------------
	.section	.note.nv.tkinfo,"",@"SHT_NOTE"
	.sectionflags	@"SHF_NOTE_NV_TKINFO"
	.tkinfo
        /*0018*/ 	.word	0x00000002
        /*0030*/ 	.string	""
        /*0030*/ 	.string	"ptxas"
        /*0030*/ 	.string	"Cuda compilation tools, release 13.0, V13.0.88"
        /*0030*/ 	.string	"Build cuda_13.0.r13.0/compiler.36424714_0"
        /*0030*/ 	.string	"-arch sm_90a -m 64 "



//--------------------- .note.nv.cuinfo           --------------------------
	.section	.note.nv.cuinfo,"",@"SHT_NOTE"
	.sectionflags	@"SHF_NOTE_NV_CUINFO"
        /*0018*/ 	.short	0x0002
        /*001a*/ 	.short	0x005a
        /*001c*/ 	.short	0x0082
	.zero		2


//--------------------- .nv.info                  --------------------------
	.section	.nv.info,"",@"SHT_CUDA_INFO"
	.align	4


	//----- nvinfo : EIATTR_REGCOUNT
	.align		4
        /*0000*/ 	.byte	0x04, 0x2f
        /*0002*/ 	.short	(.L_15 - .L_14)
	.align		4
.L_14:
        /*0004*/ 	.word	index@(_ZN7cutlass13device_kernelINS_4gemm6kernel13GemmUniversalIN4cute5tupleIJiiiiEEENS1_10collective13CollectiveMmaINS1_34MainloopSm90TmaGmmaWarpSpecializedILi37ENS5_IJNS4_1CILi2EEENSA_ILi1EEESC_EEENS1_32KernelTmaWarpSpecializedPingpongEEENS5_IJNSA_ILi64EEENSA_ILi128EEENSA_ILi32EEEEEEaNS5_IJlSC_lEEEaSK_NS4_8TiledMMAINS4_8MMA_AtomIJNS4_4SM904GMMA27MMA_64x128x32_S32S8S8_SS_TNEEEENS4_6LayoutINS5_IJSC_SC_SC_EEENS5_IJNSA_ILi0EEEST_ST_EEEEENS5_IJNS4_10UnderscoreESW_SW_EEEEENS4_13SM90_TMA_LOADENS4_14ComposedLayoutINS4_7SwizzleILi1ELi4ELi3EEENS4_18smem_ptr_flag_bitsILi8EEENSR_INS5_IJNSA_ILi8EEESI_EEENS5_IJSI_SC_EEEEEEEvNS4_8identityENS4_23SM90_TMA_LOAD_MULTICASTES19_vS1A_EENS_8epilogue10collective6detail29Sm90TmaWarpSpecializedAdapterINS1E_15DefaultEpilogueIaSK_SK_NS1D_6thread17LinearCombinationIaLi1EiiLNS1I_9ScaleType4KindE0ELNS_15FloatRoundStyleE2EaEENS1_15EpilogueDefaultEEEEEvvEEEEvNT_6ParamsE)
        /*0008*/ 	.word	0x000000a8


	//----- nvinfo : EIATTR_FRAME_SIZE
	.align		4
.L_15:
        /*000c*/ 	.byte	0x04, 0x11
        /*000e*/ 	.short	(.L_17 - .L_16)
	.align		4
.L_16:
        /*0010*/ 	.word	index@(_ZN7cutlass13device_kernelINS_4gemm6kernel13GemmUniversalIN4cute5tupleIJiiiiEEENS1_10collective13CollectiveMmaINS1_34MainloopSm90TmaGmmaWarpSpecializedILi37ENS5_IJNS4_1CILi2EEENSA_ILi1EEESC_EEENS1_32KernelTmaWarpSpecializedPingpongEEENS5_IJNSA_ILi64EEENSA_ILi128EEENSA_ILi32EEEEEEaNS5_IJlSC_lEEEaSK_NS4_8TiledMMAINS4_8MMA_AtomIJNS4_4SM904GMMA27MMA_64x128x32_S32S8S8_SS_TNEEEENS4_6LayoutINS5_IJSC_SC_SC_EEENS5_IJNSA_ILi0EEEST_ST_EEEEENS5_IJNS4_10UnderscoreESW_SW_EEEEENS4_13SM90_TMA_LOADENS4_14ComposedLayoutINS4_7SwizzleILi1ELi4ELi3EEENS4_18smem_ptr_flag_bitsILi8EEENSR_INS5_IJNSA_ILi8EEESI_EEENS5_IJSI_SC_EEEEEEEvNS4_8identityENS4_23SM90_TMA_LOAD_MULTICASTES19_vS1A_EENS_8epilogue10collective6detail29Sm90TmaWarpSpecializedAdapterINS1E_15DefaultEpilogueIaSK_SK_NS1D_6thread17LinearCombinationIaLi1EiiLNS1I_9ScaleType4KindE0ELNS_15FloatRoundStyleE2EaEENS1_15EpilogueDefaultEEEEEvvEEEEvNT_6ParamsE)
        /*0014*/ 	.word	0x00000008


	//----- nvinfo : EIATTR_MIN_STACK_SIZE
	.align		4
.L_17:
        /*0018*/ 	.byte	0x04, 0x12
        /*001a*/ 	.short	(.L_19 - .L_18)
	.align		4
.L_18:
        /*001c*/ 	.word	index@(_ZN7cutlass13device_kernelINS_4gemm6kernel13GemmUniversalIN4cute5tupleIJiiiiEEENS1_10collective13CollectiveMmaINS1_34MainloopSm90TmaGmmaWarpSpecializedILi37ENS5_IJNS4_1CILi2EEENSA_ILi1EEESC_EEENS1_32KernelTmaWarpSpecializedPingpongEEENS5_IJNSA_ILi64EEENSA_ILi128EEENSA_ILi32EEEEEEaNS5_IJlSC_lEEEaSK_NS4_8TiledMMAINS4_8MMA_AtomIJNS4_4SM904GMMA27MMA_64x128x32_S32S8S8_SS_TNEEEENS4_6LayoutINS5_IJSC_SC_SC_EEENS5_IJNSA_ILi0EEEST_ST_EEEEENS5_IJNS4_10UnderscoreESW_SW_EEEEENS4_13SM90_TMA_LOADENS4_14ComposedLayoutINS4_7SwizzleILi1ELi4ELi3EEENS4_18smem_ptr_flag_bitsILi8EEENSR_INS5_IJNSA_ILi8EEESI_EEENS5_IJSI_SC_EEEEEEEvNS4_8identityENS4_23SM90_TMA_LOAD_MULTICASTES19_vS1A_EENS_8epilogue10collective6detail29Sm90TmaWarpSpecializedAdapterINS1E_15DefaultEpilogueIaSK_SK_NS1D_6thread17LinearCombinationIaLi1EiiLNS1I_9ScaleType4KindE0ELNS_15FloatRoundStyleE2EaEENS1_15EpilogueDefaultEEEEEvvEEEEvNT_6ParamsE)
        /*0020*/ 	.word	0x00000008
.L_19:


//--------------------- .nv.compat                --------------------------
	.section	.nv.compat,"",@"SHT_CUDA_COMPAT_INFO"
	.align	4
        /*0000*/ 	.byte	0x02, 0x09, 0x01, 0x00, 0x02, 0x02, 0x04, 0x00, 0x02, 0x05, 0x05, 0x00, 0x03, 0x07, 0x01, 0x01
        /*0010*/ 	.byte	0x02, 0x03, 0x01, 0x00, 0x02, 0x06, 0x01, 0x00, 0x04, 0x0b, 0x08, 0x00, 0x00, 0x00, 0x00, 0x00
        /*0020*/ 	.byte	0x00, 0x00, 0x00, 0x00


//--------------------- .nv.info._ZN7cutlass13device_kernelINS_4gemm6kernel13GemmUniversalIN4cute5tupleIJiiiiEEENS1_10collective13CollectiveMmaINS1_34MainloopSm90TmaGmmaWarpSpecializedILi37ENS5_IJNS4_1CILi2EEENSA_ILi1EEESC_EEENS1_32KernelTmaWarpSpecializedPingpongEEENS5_IJNSA_ILi64EEENSA_ILi128EEENSA_ILi32EEEEEEaNS5_IJlSC_lEEEaSK_NS4_8TiledMMAINS4_8MMA_AtomIJNS4_4SM904GMMA27MMA_64x128x32_S32S8S8_SS_TNEEEENS4_6LayoutINS5_IJSC_SC_SC_EEENS5_IJNSA_ILi0EEEST_ST_EEEEENS5_IJNS4_10UnderscoreESW_SW_EEEEENS4_13SM90_TMA_LOADENS4_14ComposedLayoutINS4_7SwizzleILi1ELi4ELi3EEENS4_18smem_ptr_flag_bitsILi8EEENSR_INS5_IJNSA_ILi8EEESI_EEENS5_IJSI_SC_EEEEEEEvNS4_8identityENS4_23SM90_TMA_LOAD_MULTICASTES19_vS1A_EENS_8epilogue10collective6detail29Sm90TmaWarpSpecializedAdapterINS1E_15DefaultEpilogueIaSK_SK_NS1D_6thread17LinearCombinationIaLi1EiiLNS1I_9ScaleType4KindE0ELNS_15FloatRoundStyleE2EaEENS1_15EpilogueDefaultEEEEEvvEEEEvNT_6ParamsE --------------------------
	.section	.nv.info._ZN7cutlass13device_kernelINS_4gemm6kernel13GemmUniversalIN4cute5tupleIJiiiiEEENS1_10collective13CollectiveMmaINS1_34MainloopSm90TmaGmmaWarpSpecializedILi37ENS5_IJNS4_1CILi2EEENSA_ILi1EEESC_EEENS1_32KernelTmaWarpSpecializedPingpongEEENS5_IJNSA_ILi64EEENSA_ILi128EEENSA_ILi32EEEEEEaNS5_IJlSC_lEEEaSK_NS4_8TiledMMAINS4_8MMA_AtomIJNS4_4SM904GMMA27MMA_64x128x32_S32S8S8_SS_TNEEEENS4_6LayoutINS5_IJSC_SC_SC_EEENS5_IJNSA_ILi0EEEST_ST_EEEEENS5_IJNS4_10UnderscoreESW_SW_EEEEENS4_13SM90_TMA_LOADENS4_14ComposedLayoutINS4_7SwizzleILi1ELi4ELi3EEENS4_18smem_ptr_flag_bitsILi8EEENSR_INS5_IJNSA_ILi8EEESI_EEENS5_IJSI_SC_EEEEEEEvNS4_8identityENS4_23SM90_TMA_LOAD_MULTICASTES19_vS1A_EENS_8epilogue10collective6detail29Sm90TmaWarpSpecializedAdapterINS1E_15DefaultEpilogueIaSK_SK_NS1D_6thread17LinearCombinationIaLi1EiiLNS1I_9ScaleType4KindE0ELNS_15FloatRoundStyleE2EaEENS1_15EpilogueDefaultEEEEEvvEEEEvNT_6ParamsE,"",@"SHT_CUDA_INFO"
	.sectionflags	@""
	.align	4


	//----- nvinfo : EIATTR_CUDA_API_VERSION
	.align		4
        /*0000*/ 	.byte	0x04, 0x37
        /*0002*/ 	.short	(.L_21 - .L_20)
.L_20:
        /*0004*/ 	.word	0x00000082


	//----- nvinfo : EIATTR_KPARAM_INFO
	.align		4
.L_21:
        /*0008*/ 	.byte	0x04, 0x17
        /*000a*/ 	.short	(.L_23 - .L_22)
.L_22:
        /*000c*/ 	.word	0x00000000
        /*0010*/ 	.short	0x0000
        /*0012*/ 	.short	0x0070
        /*0014*/ 	.byte	0x00, 0xf0, 0x01, 0x10


	//----- nvinfo : EIATTR_SPARSE_MMA_MASK
	.align		4
.L_23:
        /*0018*/ 	.byte	0x03, 0x50
        /*001a*/ 	.short	0x0000


	//----- nvinfo : EIATTR_MAXREG_COUNT
	.align		4
        /*001c*/ 	.byte	0x03, 0x1b
        /*001e*/ 	.short	0x00a8


	//----- nvinfo : EIATTR_NUM_BARRIERS
	.align		4
        /*0020*/ 	.byte	0x02, 0x4c
        /*0022*/ 	.byte	0x01
	.zero		1


	//----- nvinfo : EIATTR_EXTERNS
	.align		4
        /*0024*/ 	.byte	0x04, 0x0f
        /*0026*/ 	.short	(.L_25 - .L_24)


	//   ....[0]....
	.align		4
.L_24:
        /*0028*/ 	.word	index@(__assertfail)


	//----- nvinfo : EIATTR_ANNOTATIONS
	.align		4
.L_25:
        /*002c*/ 	.byte	0x04, 0x55
        /*002e*/ 	.short	(.L_27 - .L_26)


	//   ....[0]....
.L_26:
        /*0030*/ 	.word	0x00000001
        /*0034*/ 	.byte	0x00, 0x12, 0x00, 0x00, 0x01, 0x00, 0x00, 0x00, 0xc0, 0x18, 0x00, 0x00, 0x01, 0x00, 0x00, 0x00
        /*0044*/ 	.byte	0xf0, 0x57, 0x00, 0x00, 0x01, 0x00, 0x00, 0x00, 0x10, 0x64, 0x00, 0x00


	//----- nvinfo : EIATTR_MERCURY_ISA_VERSION
	.align		4
.L_27:
        /*0050*/ 	.byte	0x03, 0x5f
        /*0052*/ 	.short	0x0101


	//----- nvinfo : EIATTR_INT_WARP_WIDE_INSTR_OFFSETS
	.align		4
        /*0054*/ 	.byte	0x04, 0x31
        /*0056*/ 	.short	(.L_29 - .L_28)


	//   ....[0]....
.L_28:
        /*0058*/ 	.word	0x00000950


	//   ....[1]....
        /*005c*/ 	.word	0x00000990


	//   ....[2]....
        /*0060*/ 	.word	0x000009f0


	//   ....[3]....
        /*0064*/ 	.word	0x00000a20


	//   ....[4]....
        /*0068*/ 	.word	0x00000b30


	//   ....[5]....
        /*006c*/ 	.word	0x00000bb0


	//   ....[6]....
        /*0070*/ 	.word	0x00000bc0


	//   ....[7]....
        /*0074*/ 	.word	0x00000c20


	//----- nvinfo : EIATTR_COOP_GROUP_MASK_REGIDS
	.align		4
.L_29:
        /*0078*/ 	.byte	0x04, 0x29
        /*007a*/ 	.short	(.L_31 - .L_30)


	//   ....[0]....
.L_30:
        /*007c*/ 	.word	0xffffffff


	//   ....[1]....
        /*0080*/ 	.word	0xffffffff


	//   ....[2]....
        /*0084*/ 	.word	0xffffffff


	//   ....[3]....
        /*0088*/ 	.word	0xffffffff


	//   ....[4]....
        /*008c*/ 	.word	0xffffffff


	//   ....[5]....
        /*0090*/ 	.word	0xffffffff


	//   ....[6]....
        /*0094*/ 	.word	0xffffffff


	//----- nvinfo : EIATTR_COOP_GROUP_INSTR_OFFSETS
	.align		4
.L_31:
        /*0098*/ 	.byte	0x04, 0x28
        /*009a*/ 	.short	(.L_33 - .L_32)


	//   ....[0]....
.L_32:
        /*009c*/ 	.word	0x00000070


	//   ....[1]....
        /*00a0*/ 	.word	0x00000080


	//   ....[2]....
        /*00a4*/ 	.word	0x00000140


	//   ....[3]....
        /*00a8*/ 	.word	0x00000720


	//   ....[4]....
        /*00ac*/ 	.word	0x00000760


	//   ....[5]....
        /*00b0*/ 	.word	0x000007f0


	//   ....[6]....
        /*00b4*/ 	.word	0x00000db0


	//----- nvinfo : EIATTR_REG_RECONFIG
	.align		4
.L_33:
        /*00b8*/ 	.byte	0x01, 0x54
	.zero		2


	//----- nvinfo : EIATTR_SYSCALL_OFFSETS
	.align		4
        /*00bc*/ 	.byte	0x04, 0x46
        /*00be*/ 	.short	(.L_35 - .L_34)


	//   ....[0]....
.L_34:
        /*00c0*/ 	.word	0x00001d50


	//----- nvinfo : EIATTR_MBARRIER_INSTR_OFFSETS
	.align		4
.L_35:
        /*00c4*/ 	.byte	0x04, 0x39
        /*00c6*/ 	.short	(.L_37 - .L_36)


	//   ....[0]....
.L_36:
        /*00c8*/ 	.word	0x00000260
        /*00cc*/ 	.word	0x000000ff
        /*00d0*/ 	.word	0x00000000
        /*00d4*/ 	.short	0x0100
        /*00d6*/ 	.byte	0x08
	.zero		1


	//   ....[1]....
        /*00d8*/ 	.word	0x00000270
        /*00dc*/ 	.word	0x000000ff
        /*00e0*/ 	.word	0x00000128
        /*00e4*/ 	.short	0x0100
        /*00e6*/ 	.byte	0x08
	.zero		1


	//   ....[2]....
        /*00e8*/ 	.word	0x00000280
        /*00ec*/ 	.word	0x000000ff
        /*00f0*/ 	.word	0x00000008
        /*00f4*/ 	.short	0x0100
        /*00f6*/ 	.byte	0x08
	.zero		1


	//   ....[3]....
        /*00f8*/ 	.word	0x00000290
        /*00fc*/ 	.word	0x000000ff
        /*0100*/ 	.word	0x00000130
        /*0104*/ 	.short	0x0100
        /*0106*/ 	.byte	0x08
	.zero		1


	//   ....[4]....
        /*0108*/ 	.word	0x000002a0
        /*010c*/ 	.word	0x000000ff
        /*0110*/ 	.word	0x00000010
        /*0114*/ 	.short	0x0100
        /*0116*/ 	.byte	0x08
	.zero		1


	//   ....[5]....
        /*0118*/ 	.word	0x000002b0
        /*011c*/ 	.word	0x000000ff
        /*0120*/ 	.word	0x00000138
        /*0124*/ 	.short	0x0100
        /*0126*/ 	.byte	0x08
	.zero		1


	//   ....[6]....
        /*0128*/ 	.word	0x000002c0
        /*012c*/ 	.word	0x000000ff
        /*0130*/ 	.word	0x00000018
        /*0134*/ 	.short	0x0100
        /*0136*/ 	.byte	0x08
	.zero		1


	//   ....[7]....
        /*0138*/ 	.word	0x000002d0
        /*013c*/ 	.word	0x000000ff
        /*0140*/ 	.word	0x00000140
        /*0144*/ 	.short	0x0100
        /*0146*/ 	.byte	0x08
	.zero		1


	//   ....[8]....
        /*0148*/ 	.word	0x000002e0
        /*014c*/ 	.word	0x000000ff
        /*0150*/ 	.word	0x00000020
        /*0154*/ 	.short	0x0100
        /*0156*/ 	.byte	0x08
	.zero		1


	//   ....[9]....
        /*0158*/ 	.word	0x000002f0
        /*015c*/ 	.word	0x000000ff
        /*0160*/ 	.word	0x00000148
        /*0164*/ 	.short	0x0100
        /*0166*/ 	.byte	0x08
	.zero		1


	//   ....[10]....
        /*0168*/ 	.word	0x00000300
        /*016c*/ 	.word	0x000000ff
        /*0170*/ 	.word	0x00000028
        /*0174*/ 	.short	0x0100
        /*0176*/ 	.byte	0x08
	.zero		1


	//   ....[11]....
        /*0178*/ 	.word	0x00000310
        /*017c*/ 	.word	0x000000ff
        /*0180*/ 	.word	0x00000150
        /*0184*/ 	.short	0x0100
        /*0186*/ 	.byte	0x08
	.zero		1


	//   ....[12]....
        /*0188*/ 	.word	0x00000320
        /*018c*/ 	.word	0x000000ff
        /*0190*/ 	.word	0x00000030
        /*0194*/ 	.short	0x0100
        /*0196*/ 	.byte	0x08
	.zero		1


	//   ....[13]....
        /*0198*/ 	.word	0x00000330
        /*019c*/ 	.word	0x000000ff
        /*01a0*/ 	.word	0x00000158
        /*01a4*/ 	.short	0x0100
        /*01a6*/ 	.byte	0x08
	.zero		1


	//   ....[14]....
        /*01a8*/ 	.word	0x00000340
        /*01ac*/ 	.word	0x000000ff
        /*01b0*/ 	.word	0x00000038
        /*01b4*/ 	.short	0x0100
        /*01b6*/ 	.byte	0x08
	.zero		1


	//   ....[15]....
        /*01b8*/ 	.word	0x00000350
        /*01bc*/ 	.word	0x000000ff
        /*01c0*/ 	.word	0x00000160
        /*01c4*/ 	.short	0x0100
        /*01c6*/ 	.byte	0x08
	.zero		1


	//   ....[16]....
        /*01c8*/ 	.word	0x00000360
        /*01cc*/ 	.word	0x000000ff
        /*01d0*/ 	.word	0x00000040
        /*01d4*/ 	.short	0x0100
        /*01d6*/ 	.byte	0x08
	.zero		1


	//   ....[17]....
        /*01d8*/ 	.word	0x00000370
        /*01dc*/ 	.word	0x000000ff
        /*01e0*/ 	.word	0x00000168
        /*01e4*/ 	.short	0x0100
        /*01e6*/ 	.byte	0x08
	.zero		1


	//   ....[18]....
        /*01e8*/ 	.word	0x00000380
        /*01ec*/ 	.word	0x000000ff
        /*01f0*/ 	.word	0x00000048
        /*01f4*/ 	.short	0x0100
        /*01f6*/ 	.byte	0x08
	.zero		1


	//   ....[19]....
        /*01f8*/ 	.word	0x00000390
        /*01fc*/ 	.word	0x000000ff
        /*0200*/ 	.word	0x00000170
        /*0204*/ 	.short	0x0100
        /*0206*/ 	.byte	0x08
	.zero		1


	//   ....[20]....
        /*0208*/ 	.word	0x000003a0
        /*020c*/ 	.word	0x000000ff
        /*0210*/ 	.word	0x00000050
        /*0214*/ 	.short	0x0100
        /*0216*/ 	.byte	0x08
	.zero		1


	//   ....[21]....
        /*0218*/ 	.word	0x000003b0
        /*021c*/ 	.word	0x000000ff
        /*0220*/ 	.word	0x00000178
        /*0224*/ 	.short	0x0100
        /*0226*/ 	.byte	0x08
	.zero		1


	//   ....[22]....
        /*0228*/ 	.word	0x000003c0
        /*022c*/ 	.word	0x000000ff
        /*0230*/ 	.word	0x00000058
        /*0234*/ 	.short	0x0100
        /*0236*/ 	.byte	0x08
	.zero		1


	//   ....[23]....
        /*0238*/ 	.word	0x000003d0
        /*023c*/ 	.word	0x000000ff
        /*0240*/ 	.word	0x00000180
        /*0244*/ 	.short	0x0100
        /*0246*/ 	.byte	0x08
	.zero		1


	//   ....[24]....
        /*0248*/ 	.word	0x000003e0
        /*024c*/ 	.word	0x000000ff
        /*0250*/ 	.word	0x00000060
        /*0254*/ 	.short	0x0100
        /*0256*/ 	.byte	0x08
	.zero		1


	//   ....[25]....
        /*0258*/ 	.word	0x000003f0
        /*025c*/ 	.word	0x000000ff
        /*0260*/ 	.word	0x00000188
        /*0264*/ 	.short	0x0100
        /*0266*/ 	.byte	0x08
	.zero		1


	//   ....[26]....
        /*0268*/ 	.word	0x00000400
        /*026c*/ 	.word	0x000000ff
        /*0270*/ 	.word	0x00000068
        /*0274*/ 	.short	0x0100
        /*0276*/ 	.byte	0x08
	.zero		1


	//   ....[27]....
        /*0278*/ 	.word	0x00000410
        /*027c*/ 	.word	0x000000ff
        /*0280*/ 	.word	0x00000190
        /*0284*/ 	.short	0x0100
        /*0286*/ 	.byte	0x08
	.zero		1


	//   ....[28]....
        /*0288*/ 	.word	0x00000420
        /*028c*/ 	.word	0x000000ff
        /*0290*/ 	.word	0x00000070
        /*0294*/ 	.short	0x0100
        /*0296*/ 	.byte	0x08
	.zero		1


	//   ....[29]....
        /*0298*/ 	.word	0x00000430
        /*029c*/ 	.word	0x000000ff
        /*02a0*/ 	.word	0x00000198
        /*02a4*/ 	.short	0x0100
        /*02a6*/ 	.byte	0x08
	.zero		1


	//   ....[30]....
        /*02a8*/ 	.word	0x00000440
        /*02ac*/ 	.word	0x000000ff
        /*02b0*/ 	.word	0x00000078
        /*02b4*/ 	.short	0x0100
        /*02b6*/ 	.byte	0x08
	.zero		1


	//   ....[31]....
        /*02b8*/ 	.word	0x00000450
        /*02bc*/ 	.word	0x000000ff
        /*02c0*/ 	.word	0x000001a0
        /*02c4*/ 	.short	0x0100
        /*02c6*/ 	.byte	0x08
	.zero		1


	//   ....[32]....
        /*02c8*/ 	.word	0x00000460
        /*02cc*/ 	.word	0x000000ff
        /*02d0*/ 	.word	0x00000080
        /*02d4*/ 	.short	0x0100
        /*02d6*/ 	.byte	0x08
	.zero		1


	//   ....[33]....
        /*02d8*/ 	.word	0x00000470
        /*02dc*/ 	.word	0x000000ff
        /*02e0*/ 	.word	0x000001a8
        /*02e4*/ 	.short	0x0100
        /*02e6*/ 	.byte	0x08
	.zero		1


	//   ....[34]....
        /*02e8*/ 	.word	0x00000480
        /*02ec*/ 	.word	0x000000ff
        /*02f0*/ 	.word	0x00000088
        /*02f4*/ 	.short	0x0100
        /*02f6*/ 	.byte	0x08
	.zero		1


	//   ....[35]....
        /*02f8*/ 	.word	0x00000490
        /*02fc*/ 	.word	0x000000ff
        /*0300*/ 	.word	0x000001b0
        /*0304*/ 	.short	0x0100
        /*0306*/ 	.byte	0x08
	.zero		1


	//   ....[36]....
        /*0308*/ 	.word	0x000004a0
        /*030c*/ 	.word	0x000000ff
        /*0310*/ 	.word	0x00000090
        /*0314*/ 	.short	0x0100
        /*0316*/ 	.byte	0x08
	.zero		1


	//   ....[37]....
        /*0318*/ 	.word	0x000004b0
        /*031c*/ 	.word	0x000000ff
        /*0320*/ 	.word	0x000001b8
        /*0324*/ 	.short	0x0100
        /*0326*/ 	.byte	0x08
	.zero		1


	//   ....[38]....
        /*0328*/ 	.word	0x000004c0
        /*032c*/ 	.word	0x000000ff
        /*0330*/ 	.word	0x00000098
        /*0334*/ 	.short	0x0100
        /*0336*/ 	.byte	0x08
	.zero		1


	//   ....[39]....
        /*0338*/ 	.word	0x000004d0
        /*033c*/ 	.word	0x000000ff
        /*0340*/ 	.word	0x000001c0
        /*0344*/ 	.short	0x0100
        /*0346*/ 	.byte	0x08
	.zero		1


	//   ....[40]....
        /*0348*/ 	.word	0x000004e0
        /*034c*/ 	.word	0x000000ff
        /*0350*/ 	.word	0x000000a0
        /*0354*/ 	.short	0x0100
        /*0356*/ 	.byte	0x08
	.zero		1


	//   ....[41]....
        /*0358*/ 	.word	0x000004f0
        /*035c*/ 	.word	0x000000ff
        /*0360*/ 	.word	0x000001c8
        /*0364*/ 	.short	0x0100
        /*0366*/ 	.byte	0x08
	.zero		1


	//   ....[42]....
        /*0368*/ 	.word	0x00000500
        /*036c*/ 	.word	0x000000ff
        /*0370*/ 	.word	0x000000a8
        /*0374*/ 	.short	0x0100
        /*0376*/ 	.byte	0x08
	.zero		1


	//   ....[43]....
        /*0378*/ 	.word	0x00000510
        /*037c*/ 	.word	0x000000ff
        /*0380*/ 	.word	0x000001d0
        /*0384*/ 	.short	0x0100
        /*0386*/ 	.byte	0x08
	.zero		1


	//   ....[44]....
        /*0388*/ 	.word	0x00000520
        /*038c*/ 	.word	0x000000ff
        /*0390*/ 	.word	0x000000b0
        /*0394*/ 	.short	0x0100
        /*0396*/ 	.byte	0x08
	.zero		1


	//   ....[45]....
        /*0398*/ 	.word	0x00000530
        /*039c*/ 	.word	0x000000ff
        /*03a0*/ 	.word	0x000001d8
        /*03a4*/ 	.short	0x0100
        /*03a6*/ 	.byte	0x08
	.zero		1


	//   ....[46]....
        /*03a8*/ 	.word	0x00000540
        /*03ac*/ 	.word	0x000000ff
        /*03b0*/ 	.word	0x000000b8
        /*03b4*/ 	.short	0x0100
        /*03b6*/ 	.byte	0x08
	.zero		1


	//   ....[47]....
        /*03b8*/ 	.word	0x00000550
        /*03bc*/ 	.word	0x000000ff
        /*03c0*/ 	.word	0x000001e0
        /*03c4*/ 	.short	0x0100
        /*03c6*/ 	.byte	0x08
	.zero		1


	//   ....[48]....
        /*03c8*/ 	.word	0x00000560
        /*03cc*/ 	.word	0x000000ff
        /*03d0*/ 	.word	0x000000c0
        /*03d4*/ 	.short	0x0100
        /*03d6*/ 	.byte	0x08
	.zero		1


	//   ....[49]....
        /*03d8*/ 	.word	0x00000570
        /*03dc*/ 	.word	0x000000ff
        /*03e0*/ 	.word	0x000001e8
        /*03e4*/ 	.short	0x0100
        /*03e6*/ 	.byte	0x08
	.zero		1


	//   ....[50]....
        /*03e8*/ 	.word	0x00000580
        /*03ec*/ 	.word	0x000000ff
        /*03f0*/ 	.word	0x000000c8
        /*03f4*/ 	.short	0x0100
        /*03f6*/ 	.byte	0x08
	.zero		1


	//   ....[51]....
        /*03f8*/ 	.word	0x00000590
        /*03fc*/ 	.word	0x000000ff
        /*0400*/ 	.word	0x000001f0
        /*0404*/ 	.short	0x0100
        /*0406*/ 	.byte	0x08
	.zero		1


	//   ....[52]....
        /*0408*/ 	.word	0x000005a0
        /*040c*/ 	.word	0x000000ff
        /*0410*/ 	.word	0x000000d0
        /*0414*/ 	.short	0x0100
        /*0416*/ 	.byte	0x08
	.zero		1


	//   ....[53]....
        /*0418*/ 	.word	0x000005b0
        /*041c*/ 	.word	0x000000ff
        /*0420*/ 	.word	0x000001f8
        /*0424*/ 	.short	0x0100
        /*0426*/ 	.byte	0x08
	.zero		1


	//   ....[54]....
        /*0428*/ 	.word	0x000005c0
        /*042c*/ 	.word	0x000000ff
        /*0430*/ 	.word	0x000000d8
        /*0434*/ 	.short	0x0100
        /*0436*/ 	.byte	0x08
	.zero		1


	//   ....[55]....
        /*0438*/ 	.word	0x000005d0
        /*043c*/ 	.word	0x000000ff
        /*0440*/ 	.word	0x00000200
        /*0444*/ 	.short	0x0100
        /*0446*/ 	.byte	0x08
	.zero		1


	//   ....[56]....
        /*0448*/ 	.word	0x000005e0
        /*044c*/ 	.word	0x000000ff
        /*0450*/ 	.word	0x000000e0
        /*0454*/ 	.short	0x0100
        /*0456*/ 	.byte	0x08
	.zero		1


	//   ....[57]....
        /*0458*/ 	.word	0x000005f0
        /*045c*/ 	.word	0x000000ff
        /*0460*/ 	.word	0x00000208
        /*0464*/ 	.short	0x0100
        /*0466*/ 	.byte	0x08
	.zero		1


	//   ....[58]....
        /*0468*/ 	.word	0x00000600
        /*046c*/ 	.word	0x000000ff
        /*0470*/ 	.word	0x000000e8
        /*0474*/ 	.short	0x0100
        /*0476*/ 	.byte	0x08
	.zero		1


	//   ....[59]....
        /*0478*/ 	.word	0x00000610
        /*047c*/ 	.word	0x000000ff
        /*0480*/ 	.word	0x00000210
        /*0484*/ 	.short	0x0100
        /*0486*/ 	.byte	0x08
	.zero		1


	//   ....[60]....
        /*0488*/ 	.word	0x00000620
        /*048c*/ 	.word	0x000000ff
        /*0490*/ 	.word	0x000000f0
        /*0494*/ 	.short	0x0100
        /*0496*/ 	.byte	0x08
	.zero		1


	//   ....[61]....
        /*0498*/ 	.word	0x00000630
        /*049c*/ 	.word	0x000000ff
        /*04a0*/ 	.word	0x00000218
        /*04a4*/ 	.short	0x0100
        /*04a6*/ 	.byte	0x08
	.zero		1


	//   ....[62]....
        /*04a8*/ 	.word	0x00000640
        /*04ac*/ 	.word	0x000000ff
        /*04b0*/ 	.word	0x000000f8
        /*04b4*/ 	.short	0x0100
        /*04b6*/ 	.byte	0x08
	.zero		1


	//   ....[63]....
        /*04b8*/ 	.word	0x00000650
        /*04bc*/ 	.word	0x000000ff
        /*04c0*/ 	.word	0x00000220
        /*04c4*/ 	.short	0x0100
        /*04c6*/ 	.byte	0x08
	.zero		1


	//   ....[64]....
        /*04c8*/ 	.word	0x00000660
        /*04cc*/ 	.word	0x000000ff
        /*04d0*/ 	.word	0x00000100
        /*04d4*/ 	.short	0x0100
        /*04d6*/ 	.byte	0x08
	.zero		1


	//   ....[65]....
        /*04d8*/ 	.word	0x00000670
        /*04dc*/ 	.word	0x000000ff
        /*04e0*/ 	.word	0x00000228
        /*04e4*/ 	.short	0x0100
        /*04e6*/ 	.byte	0x08
	.zero		1


	//   ....[66]....
        /*04e8*/ 	.word	0x00000680
        /*04ec*/ 	.word	0x000000ff
        /*04f0*/ 	.word	0x00000108
        /*04f4*/ 	.short	0x0100
        /*04f6*/ 	.byte	0x08
	.zero		1


	//   ....[67]....
        /*04f8*/ 	.word	0x00000690
        /*04fc*/ 	.word	0x000000ff
        /*0500*/ 	.word	0x00000230
        /*0504*/ 	.short	0x0100
        /*0506*/ 	.byte	0x08
	.zero		1


	//   ....[68]....
        /*0508*/ 	.word	0x000006a0
        /*050c*/ 	.word	0x000000ff
        /*0510*/ 	.word	0x00000110
        /*0514*/ 	.short	0x0100
        /*0516*/ 	.byte	0x08
	.zero		1


	//   ....[69]....
        /*0518*/ 	.word	0x000006b0
        /*051c*/ 	.word	0x000000ff
        /*0520*/ 	.word	0x00000238
        /*0524*/ 	.short	0x0100
        /*0526*/ 	.byte	0x08
	.zero		1


	//   ....[70]....
        /*0528*/ 	.word	0x000006c0
        /*052c*/ 	.word	0x000000ff
        /*0530*/ 	.word	0x00000118
        /*0534*/ 	.short	0x0100
        /*0536*/ 	.byte	0x08
	.zero		1


	//   ....[71]....
        /*0538*/ 	.word	0x000006d0
        /*053c*/ 	.word	0x000000ff
        /*0540*/ 	.word	0x00000240
        /*0544*/ 	.short	0x0100
        /*0546*/ 	.byte	0x08
	.zero		1


	//   ....[72]....
        /*0548*/ 	.word	0x000006e0
        /*054c*/ 	.word	0x000000ff
        /*0550*/ 	.word	0x00000120
        /*0554*/ 	.short	0x0100
        /*0556*/ 	.byte	0x08
	.zero		1


	//   ....[73]....
        /*0558*/ 	.word	0x000006f0
        /*055c*/ 	.word	0x000000ff
        /*0560*/ 	.word	0x00000248
        /*0564*/ 	.short	0x0100
        /*0566*/ 	.byte	0x08
	.zero		1


	//   ....[74]....
        /*0568*/ 	.word	0x00000c50
        /*056c*/ 	.word	0x000000ff
        /*0570*/ 	.word	0x00000280
        /*0574*/ 	.short	0x0100
        /*0576*/ 	.byte	0x08
	.zero		1


	//   ....[75]....
        /*0578*/ 	.word	0x00000cf0
        /*057c*/ 	.word	0x000000ff
        /*0580*/ 	.word	0x00000288
        /*0584*/ 	.short	0x0100
        /*0586*/ 	.byte	0x08
	.zero		1


	//   ....[76]....
        /*0588*/ 	.word	0x00000d30
        /*058c*/ 	.word	0x000000ff
        /*0590*/ 	.word	0x00000260
        /*0594*/ 	.short	0x0100
        /*0596*/ 	.byte	0x09
	.zero		1


	//   ....[77]....
        /*0598*/ 	.word	0x00000d40
        /*059c*/ 	.word	0x000000ff
        /*05a0*/ 	.word	0x00000268
        /*05a4*/ 	.short	0x0100
        /*05a6*/ 	.byte	0x09
	.zero		1


	//   ....[78]....
        /*05a8*/ 	.word	0x00000d50
        /*05ac*/ 	.word	0x000000ff
        /*05b0*/ 	.word	0x00000270
        /*05b4*/ 	.short	0x0100
        /*05b6*/ 	.byte	0x09
	.zero		1


	//   ....[79]....
        /*05b8*/ 	.word	0x00000d60
        /*05bc*/ 	.word	0x000000ff
        /*05c0*/ 	.word	0x00000278
        /*05c4*/ 	.short	0x0100
        /*05c6*/ 	.byte	0x09
	.zero		1


	//   ....[80]....
        /*05c8*/ 	.word	0x00001c10
        /*05cc*/ 	.word	0x000000ff
        /*05d0*/ 	.word	0xfffffff8
        /*05d4*/ 	.short	0x010a
        /*05d6*/ 	.byte	0x2b
	.zero		1


	//   ....[81]....
        /*05d8*/ 	.word	0x00001de0
        /*05dc*/ 	.word	0x00000003
        /*05e0*/ 	.word	0x00000000
        /*05e4*/ 	.short	0x010a
        /*05e6*/ 	.byte	0x3f
	.zero		1


	//   ....[82]....
        /*05e8*/ 	.word	0x00001e20
        /*05ec*/ 	.word	0x00000003
        /*05f0*/ 	.word	0x00000000
        /*05f4*/ 	.short	0x010a
        /*05f6*/ 	.byte	0x3f
	.zero		1


	//   ....[83]....
        /*05f8*/ 	.word	0x00001fb0
        /*05fc*/ 	.word	0x000000ff
        /*0600*/ 	.word	0x00000000
        /*0604*/ 	.short	0x010a
        /*0606*/ 	.byte	0x04
	.zero		1


	//   ....[84]....
        /*0608*/ 	.word	0x00001ff0
        /*060c*/ 	.word	0x000000ff
        /*0610*/ 	.word	0x00000000
        /*0614*/ 	.short	0x010a
        /*0616*/ 	.byte	0x04
	.zero		1


	//   ....[85]....
        /*0618*/ 	.word	0x000020e0
        /*061c*/ 	.word	0x00000005
        /*0620*/ 	.word	0x00000000
        /*0624*/ 	.short	0x0101
        /*0626*/ 	.byte	0x3f
	.zero		1


	//   ....[86]....
        /*0628*/ 	.word	0x000021f0
        /*062c*/ 	.word	0x00000003
        /*0630*/ 	.word	0x00000000
        /*0634*/ 	.short	0x0101
        /*0636*/ 	.byte	0x2f
	.zero		1


	//   ....[87]....
        /*0638*/ 	.word	0x00002320
        /*063c*/ 	.word	0x00000000
        /*0640*/ 	.word	0x00000000
        /*0644*/ 	.short	0x0101
        /*0646*/ 	.byte	0x3f
	.zero		1


	//   ....[88]....
        /*0648*/ 	.word	0x000023a0
        /*064c*/ 	.word	0x000000ff
        /*0650*/ 	.word	0x00000008
        /*0654*/ 	.short	0x010a
        /*0656*/ 	.byte	0x2b
	.zero		1


	//   ....[89]....
        /*0658*/ 	.word	0x00005830
        /*065c*/ 	.word	0x00000000
        /*0660*/ 	.word	0x00000000
        /*0664*/ 	.short	0x0101
        /*0666*/ 	.byte	0x2f
	.zero		1


	//   ....[90]....
        /*0668*/ 	.word	0x00006160
        /*066c*/ 	.word	0x0000000e
        /*0670*/ 	.word	0x00000128
        /*0674*/ 	.short	0x010a
        /*0676*/ 	.byte	0x3f
	.zero		1


	//   ....[91]....
        /*0678*/ 	.word	0x00006570
        /*067c*/ 	.word	0x00000006
        /*0680*/ 	.word	0x00000288
        /*0684*/ 	.short	0x0101
        /*0686*/ 	.byte	0x3f
	.zero		1


	//   ....[92]....
        /*0688*/ 	.word	0x00006c90
        /*068c*/ 	.word	0x00000007
        /*0690*/ 	.word	0x00000000
        /*0694*/ 	.short	0x010a
        /*0696*/ 	.byte	0x3f
	.zero		1


	//   ....[93]....
        /*0698*/ 	.word	0x00006d10
        /*069c*/ 	.word	0x00000006
        /*06a0*/ 	.word	0x00000000
        /*06a4*/ 	.short	0x010a
        /*06a6*/ 	.byte	0x3f
	.zero		1


	//   ....[94]....
        /*06a8*/ 	.word	0x00006da0
        /*06ac*/ 	.word	0x00000007
        /*06b0*/ 	.word	0x00000000
        /*06b4*/ 	.short	0x010a
        /*06b6*/ 	.byte	0x3f
	.zero		1


	//   ....[95]....
        /*06b8*/ 	.word	0x00006e30
        /*06bc*/ 	.word	0x00000006
        /*06c0*/ 	.word	0x00000000
        /*06c4*/ 	.short	0x010a
        /*06c6*/ 	.byte	0x3f
	.zero		1


	//   ....[96]....
        /*06c8*/ 	.word	0x00006ec0
        /*06cc*/ 	.word	0x00000007
        /*06d0*/ 	.word	0x00000000
        /*06d4*/ 	.short	0x010a
        /*06d6*/ 	.byte	0x3f
	.zero		1


	//   ....[97]....
        /*06d8*/ 	.word	0x00006f50
        /*06dc*/ 	.word	0x00000006
        /*06e0*/ 	.word	0x00000000
        /*06e4*/ 	.short	0x010a
        /*06e6*/ 	.byte	0x3f
	.zero		1


	//   ....[98]....
        /*06e8*/ 	.word	0x00006fe0
        /*06ec*/ 	.word	0x00000007
        /*06f0*/ 	.word	0x00000000
        /*06f4*/ 	.short	0x010a
        /*06f6*/ 	.byte	0x3f
	.zero		1


	//   ....[99]....
        /*06f8*/ 	.word	0x00007070
        /*06fc*/ 	.word	0x00000006
        /*0700*/ 	.word	0x00000000
        /*0704*/ 	.short	0x010a
        /*0706*/ 	.byte	0x3f
	.zero		1


	//   ....[100]....
        /*0708*/ 	.word	0x00007100
        /*070c*/ 	.word	0x00000007
        /*0710*/ 	.word	0x00000000
        /*0714*/ 	.short	0x010a
        /*0716*/ 	.byte	0x3f
	.zero		1


	//   ....[101]....
        /*0718*/ 	.word	0x00007190
        /*071c*/ 	.word	0x00000006
        /*0720*/ 	.word	0x00000000
        /*0724*/ 	.short	0x010a
        /*0726*/ 	.byte	0x3f
	.zero		1


	//   ....[102]....
        /*0728*/ 	.word	0x00007220
        /*072c*/ 	.word	0x00000007
        /*0730*/ 	.word	0x00000000
        /*0734*/ 	.short	0x010a
        /*0736*/ 	.byte	0x3f
	.zero		1


	//   ....[103]....
        /*0738*/ 	.word	0x000072b0
        /*073c*/ 	.word	0x00000006
        /*0740*/ 	.word	0x00000000
        /*0744*/ 	.short	0x010a
        /*0746*/ 	.byte	0x3f
	.zero		1


	//   ....[104]....
        /*0748*/ 	.word	0x00007340
        /*074c*/ 	.word	0x00000007
        /*0750*/ 	.word	0x00000000
        /*0754*/ 	.short	0x010a
        /*0756*/ 	.byte	0x3f
	.zero		1


	//   ....[105]....
        /*0758*/ 	.word	0x000073d0
        /*075c*/ 	.word	0x00000006
        /*0760*/ 	.word	0x00000000
        /*0764*/ 	.short	0x010a
        /*0766*/ 	.byte	0x3f
	.zero		1


	//   ....[106]....
        /*0768*/ 	.word	0x00007460
        /*076c*/ 	.word	0x00000007
        /*0770*/ 	.word	0x00000000
        /*0774*/ 	.short	0x010a
        /*0776*/ 	.byte	0x3f
	.zero		1


	//   ....[107]....
        /*0778*/ 	.word	0x000074f0
        /*077c*/ 	.word	0x00000006
        /*0780*/ 	.word	0x00000000
        /*0784*/ 	.short	0x010a
        /*0786*/ 	.byte	0x3f
	.zero		1


	//   ....[108]....
        /*0788*/ 	.word	0x00007580
        /*078c*/ 	.word	0x00000007
        /*0790*/ 	.word	0x00000000
        /*0794*/ 	.short	0x010a
        /*0796*/ 	.byte	0x3f
	.zero		1


	//   ....[109]....
        /*0798*/ 	.word	0x00007610
        /*079c*/ 	.word	0x00000006
        /*07a0*/ 	.word	0x00000000
        /*07a4*/ 	.short	0x010a
        /*07a6*/ 	.byte	0x3f
	.zero		1


	//   ....[110]....
        /*07a8*/ 	.word	0x000076a0
        /*07ac*/ 	.word	0x00000007
        /*07b0*/ 	.word	0x00000000
        /*07b4*/ 	.short	0x010a
        /*07b6*/ 	.byte	0x3f
	.zero		1


	//   ....[111]....
        /*07b8*/ 	.word	0x00007730
        /*07bc*/ 	.word	0x00000006
        /*07c0*/ 	.word	0x00000000
        /*07c4*/ 	.short	0x010a
        /*07c6*/ 	.byte	0x3f
	.zero		1


	//   ....[112]....
        /*07c8*/ 	.word	0x000077c0
        /*07cc*/ 	.word	0x00000007
        /*07d0*/ 	.word	0x00000000
        /*07d4*/ 	.short	0x010a
        /*07d6*/ 	.byte	0x3f
	.zero		1


	//   ....[113]....
        /*07d8*/ 	.word	0x00007850
        /*07dc*/ 	.word	0x00000006
        /*07e0*/ 	.word	0x00000000
        /*07e4*/ 	.short	0x010a
        /*07e6*/ 	.byte	0x3f
	.zero		1


	//   ....[114]....
        /*07e8*/ 	.word	0x000078e0
        /*07ec*/ 	.word	0x00000007
        /*07f0*/ 	.word	0x00000000
        /*07f4*/ 	.short	0x010a
        /*07f6*/ 	.byte	0x3f
	.zero		1


	//   ....[115]....
        /*07f8*/ 	.word	0x00007970
        /*07fc*/ 	.word	0x00000006
        /*0800*/ 	.word	0x00000000
        /*0804*/ 	.short	0x010a
        /*0806*/ 	.byte	0x3f
	.zero		1


	//   ....[116]....
        /*0808*/ 	.word	0x00007a00
        /*080c*/ 	.word	0x00000007
        /*0810*/ 	.word	0x00000000
        /*0814*/ 	.short	0x010a
        /*0816*/ 	.byte	0x3f
	.zero		1


	//   ....[117]....
        /*0818*/ 	.word	0x00007a90
        /*081c*/ 	.word	0x00000006
        /*0820*/ 	.word	0x00000000
        /*0824*/ 	.short	0x010a
        /*0826*/ 	.byte	0x3f
	.zero		1


	//   ....[118]....
        /*0828*/ 	.word	0x00007b20
        /*082c*/ 	.word	0x00000007
        /*0830*/ 	.word	0x00000000
        /*0834*/ 	.short	0x010a
        /*0836*/ 	.byte	0x3f
	.zero		1


	//   ....[119]....
        /*0838*/ 	.word	0x00007bb0
        /*083c*/ 	.word	0x00000006
        /*0840*/ 	.word	0x00000000
        /*0844*/ 	.short	0x010a
        /*0846*/ 	.byte	0x3f
	.zero		1


	//   ....[120]....
        /*0848*/ 	.word	0x00007c40
        /*084c*/ 	.word	0x00000007
        /*0850*/ 	.word	0x00000000
        /*0854*/ 	.short	0x010a
        /*0856*/ 	.byte	0x3f
	.zero		1


	//   ....[121]....
        /*0858*/ 	.word	0x00007cd0
        /*085c*/ 	.word	0x00000006
        /*0860*/ 	.word	0x00000000
        /*0864*/ 	.short	0x010a
        /*0866*/ 	.byte	0x3f
	.zero		1


	//   ....[122]....
        /*0868*/ 	.word	0x00007d60
        /*086c*/ 	.word	0x00000007
        /*0870*/ 	.word	0x00000000
        /*0874*/ 	.short	0x010a
        /*0876*/ 	.byte	0x3f
	.zero		1


	//   ....[123]....
        /*0878*/ 	.word	0x00007df0
        /*087c*/ 	.word	0x00000006
        /*0880*/ 	.word	0x00000000
        /*0884*/ 	.short	0x010a
        /*0886*/ 	.byte	0x3f
	.zero		1


	//   ....[124]....
        /*0888*/ 	.word	0x00007e80
        /*088c*/ 	.word	0x00000007
        /*0890*/ 	.word	0x00000000
        /*0894*/ 	.short	0x010a
        /*0896*/ 	.byte	0x3f
	.zero		1


	//   ....[125]....
        /*0898*/ 	.word	0x00007f10
        /*089c*/ 	.word	0x00000006
        /*08a0*/ 	.word	0x00000000
        /*08a4*/ 	.short	0x010a
        /*08a6*/ 	.byte	0x3f
	.zero		1


	//   ....[126]....
        /*08a8*/ 	.word	0x00007fa0
        /*08ac*/ 	.word	0x00000007
        /*08b0*/ 	.word	0x00000000
        /*08b4*/ 	.short	0x010a
        /*08b6*/ 	.byte	0x3f
	.zero		1


	//   ....[127]....
        /*08b8*/ 	.word	0x00008030
        /*08bc*/ 	.word	0x00000006
        /*08c0*/ 	.word	0x00000000
        /*08c4*/ 	.short	0x010a
        /*08c6*/ 	.byte	0x3f
	.zero		1


	//   ....[128]....
        /*08c8*/ 	.word	0x000080c0
        /*08cc*/ 	.word	0x00000005
        /*08d0*/ 	.word	0x00000000
        /*08d4*/ 	.short	0x010a
        /*08d6*/ 	.byte	0x3f
	.zero		1


	//   ....[129]....
        /*08d8*/ 	.word	0x00008130
        /*08dc*/ 	.word	0x00000003
        /*08e0*/ 	.word	0xfffffff8
        /*08e4*/ 	.short	0x010a
        /*08e6*/ 	.byte	0x3f
	.zero		1


	//   ....[130]....
        /*08e8*/ 	.word	0x00008180
        /*08ec*/ 	.word	0x00000003
        /*08f0*/ 	.word	0x00000000
        /*08f4*/ 	.short	0x010a
        /*08f6*/ 	.byte	0x3f
	.zero		1


	//   ....[131]....
        /*08f8*/ 	.word	0x000081e0
        /*08fc*/ 	.word	0x00000005
        /*0900*/ 	.word	0x00000000
        /*0904*/ 	.short	0x010a
        /*0906*/ 	.byte	0x3f
	.zero		1


	//   ....[132]....
        /*0908*/ 	.word	0x00008240
        /*090c*/ 	.word	0x00000003
        /*0910*/ 	.word	0x00000008
        /*0914*/ 	.short	0x010a
        /*0916*/ 	.byte	0x3f
	.zero		1


	//   ....[133]....
        /*0918*/ 	.word	0x00008310
        /*091c*/ 	.word	0x0000000e
        /*0920*/ 	.word	0x00000128
        /*0924*/ 	.short	0x010a
        /*0926*/ 	.byte	0x3f
	.zero		1


	//   ....[134]....
        /*0928*/ 	.word	0x000083e0
        /*092c*/ 	.word	0x00000007
        /*0930*/ 	.word	0x00000000
        /*0934*/ 	.short	0x010a
        /*0936*/ 	.byte	0x3f
	.zero		1


	//   ....[135]....
        /*0938*/ 	.word	0x00008430
        /*093c*/ 	.word	0x00000006
        /*0940*/ 	.word	0x00000000
        /*0944*/ 	.short	0x010a
        /*0946*/ 	.byte	0x3f
	.zero		1


	//   ....[136]....
        /*0948*/ 	.word	0x00008480
        /*094c*/ 	.word	0x00000007
        /*0950*/ 	.word	0x00000000
        /*0954*/ 	.short	0x010a
        /*0956*/ 	.byte	0x3f
	.zero		1


	//   ....[137]....
        /*0958*/ 	.word	0x000084d0
        /*095c*/ 	.word	0x00000006
        /*0960*/ 	.word	0x00000000
        /*0964*/ 	.short	0x010a
        /*0966*/ 	.byte	0x3f
	.zero		1


	//   ....[138]....
        /*0968*/ 	.word	0x00008520
        /*096c*/ 	.word	0x00000007
        /*0970*/ 	.word	0x00000000
        /*0974*/ 	.short	0x010a
        /*0976*/ 	.byte	0x3f
	.zero		1


	//   ....[139]....
        /*0978*/ 	.word	0x00008570
        /*097c*/ 	.word	0x00000006
        /*0980*/ 	.word	0x00000000
        /*0984*/ 	.short	0x010a
        /*0986*/ 	.byte	0x3f
	.zero		1


	//   ....[140]....
        /*0988*/ 	.word	0x000085c0
        /*098c*/ 	.word	0x00000007
        /*0990*/ 	.word	0x00000000
        /*0994*/ 	.short	0x010a
        /*0996*/ 	.byte	0x3f
	.zero		1


	//   ....[141]....
        /*0998*/ 	.word	0x00008610
        /*099c*/ 	.word	0x00000006
        /*09a0*/ 	.word	0x00000000
        /*09a4*/ 	.short	0x010a
        /*09a6*/ 	.byte	0x3f
	.zero		1


	//   ....[142]....
        /*09a8*/ 	.word	0x00008660
        /*09ac*/ 	.word	0x00000007
        /*09b0*/ 	.word	0x00000000
        /*09b4*/ 	.short	0x010a
        /*09b6*/ 	.byte	0x3f
	.zero		1


	//   ....[143]....
        /*09b8*/ 	.word	0x000086b0
        /*09bc*/ 	.word	0x00000006
        /*09c0*/ 	.word	0x00000000
        /*09c4*/ 	.short	0x010a
        /*09c6*/ 	.byte	0x3f
	.zero		1


	//   ....[144]....
        /*09c8*/ 	.word	0x00008700
        /*09cc*/ 	.word	0x00000007
        /*09d0*/ 	.word	0x00000000
        /*09d4*/ 	.short	0x010a
        /*09d6*/ 	.byte	0x3f
	.zero		1


	//   ....[145]....
        /*09d8*/ 	.word	0x00008750
        /*09dc*/ 	.word	0x00000006
        /*09e0*/ 	.word	0x00000000
        /*09e4*/ 	.short	0x010a
        /*09e6*/ 	.byte	0x3f
	.zero		1


	//   ....[146]....
        /*09e8*/ 	.word	0x000087a0
        /*09ec*/ 	.word	0x00000007
        /*09f0*/ 	.word	0x00000000
        /*09f4*/ 	.short	0x010a
        /*09f6*/ 	.byte	0x3f
	.zero		1


	//   ....[147]....
        /*09f8*/ 	.word	0x000087f0
        /*09fc*/ 	.word	0x00000006
        /*0a00*/ 	.word	0x00000000
        /*0a04*/ 	.short	0x010a
        /*0a06*/ 	.byte	0x3f
	.zero		1


	//   ....[148]....
        /*0a08*/ 	.word	0x00008840
        /*0a0c*/ 	.word	0x00000007
        /*0a10*/ 	.word	0x00000000
        /*0a14*/ 	.short	0x010a
        /*0a16*/ 	.byte	0x3f
	.zero		1


	//   ....[149]....
        /*0a18*/ 	.word	0x00008890
        /*0a1c*/ 	.word	0x00000006
        /*0a20*/ 	.word	0x00000000
        /*0a24*/ 	.short	0x010a
        /*0a26*/ 	.byte	0x3f
	.zero		1


	//   ....[150]....
        /*0a28*/ 	.word	0x000088e0
        /*0a2c*/ 	.word	0x00000007
        /*0a30*/ 	.word	0x00000000
        /*0a34*/ 	.short	0x010a
        /*0a36*/ 	.byte	0x3f
	.zero		1


	//   ....[151]....
        /*0a38*/ 	.word	0x00008930
        /*0a3c*/ 	.word	0x00000006
        /*0a40*/ 	.word	0x00000000
        /*0a44*/ 	.short	0x010a
        /*0a46*/ 	.byte	0x3f
	.zero		1


	//   ....[152]....
        /*0a48*/ 	.word	0x00008980
        /*0a4c*/ 	.word	0x00000007
        /*0a50*/ 	.word	0x00000000
        /*0a54*/ 	.short	0x010a
        /*0a56*/ 	.byte	0x3f
	.zero		1


	//   ....[153]....
        /*0a58*/ 	.word	0x000089d0
        /*0a5c*/ 	.word	0x00000006
        /*0a60*/ 	.word	0x00000000
        /*0a64*/ 	.short	0x010a
        /*0a66*/ 	.byte	0x3f
	.zero		1


	//   ....[154]....
        /*0a68*/ 	.word	0x00008a20
        /*0a6c*/ 	.word	0x00000007
        /*0a70*/ 	.word	0x00000000
        /*0a74*/ 	.short	0x010a
        /*0a76*/ 	.byte	0x3f
	.zero		1


	//   ....[155]....
        /*0a78*/ 	.word	0x00008a70
        /*0a7c*/ 	.word	0x00000006
        /*0a80*/ 	.word	0x00000000
        /*0a84*/ 	.short	0x010a
        /*0a86*/ 	.byte	0x3f
	.zero		1


	//   ....[156]....
        /*0a88*/ 	.word	0x00008ac0
        /*0a8c*/ 	.word	0x00000007
        /*0a90*/ 	.word	0x00000000
        /*0a94*/ 	.short	0x010a
        /*0a96*/ 	.byte	0x3f
	.zero		1


	//   ....[157]....
        /*0a98*/ 	.word	0x00008b10
        /*0a9c*/ 	.word	0x00000006
        /*0aa0*/ 	.word	0x00000000
        /*0aa4*/ 	.short	0x010a
        /*0aa6*/ 	.byte	0x3f
	.zero		1


	//   ....[158]....
        /*0aa8*/ 	.word	0x00008b60
        /*0aac*/ 	.word	0x00000007
        /*0ab0*/ 	.word	0x00000000
        /*0ab4*/ 	.short	0x010a
        /*0ab6*/ 	.byte	0x3f
	.zero		1


	//   ....[159]....
        /*0ab8*/ 	.word	0x00008bb0
        /*0abc*/ 	.word	0x00000006
        /*0ac0*/ 	.word	0x00000000
        /*0ac4*/ 	.short	0x010a
        /*0ac6*/ 	.byte	0x3f
	.zero		1


	//   ....[160]....
        /*0ac8*/ 	.word	0x00008c00
        /*0acc*/ 	.word	0x00000007
        /*0ad0*/ 	.word	0x00000000
        /*0ad4*/ 	.short	0x010a
        /*0ad6*/ 	.byte	0x3f
	.zero		1


	//   ....[161]....
        /*0ad8*/ 	.word	0x00008c50
        /*0adc*/ 	.word	0x00000006
        /*0ae0*/ 	.word	0x00000000
        /*0ae4*/ 	.short	0x010a
        /*0ae6*/ 	.byte	0x3f
	.zero		1


	//   ....[162]....
        /*0ae8*/ 	.word	0x00008ca0
        /*0aec*/ 	.word	0x00000007
        /*0af0*/ 	.word	0x00000000
        /*0af4*/ 	.short	0x010a
        /*0af6*/ 	.byte	0x3f
	.zero		1


	//   ....[163]....
        /*0af8*/ 	.word	0x00008cf0
        /*0afc*/ 	.word	0x00000006
        /*0b00*/ 	.word	0x00000000
        /*0b04*/ 	.short	0x010a
        /*0b06*/ 	.byte	0x3f
	.zero		1


	//   ....[164]....
        /*0b08*/ 	.word	0x00008d40
        /*0b0c*/ 	.word	0x00000007
        /*0b10*/ 	.word	0x00000000
        /*0b14*/ 	.short	0x010a
        /*0b16*/ 	.byte	0x3f
	.zero		1


	//   ....[165]....
        /*0b18*/ 	.word	0x00008d90
        /*0b1c*/ 	.word	0x00000006
        /*0b20*/ 	.word	0x00000000
        /*0b24*/ 	.short	0x010a
        /*0b26*/ 	.byte	0x3f
	.zero		1


	//   ....[166]....
        /*0b28*/ 	.word	0x00008de0
        /*0b2c*/ 	.word	0x00000007
        /*0b30*/ 	.word	0x00000000
        /*0b34*/ 	.short	0x010a
        /*0b36*/ 	.byte	0x3f
	.zero		1


	//   ....[167]....
        /*0b38*/ 	.word	0x00008e30
        /*0b3c*/ 	.word	0x00000006
        /*0b40*/ 	.word	0x00000000
        /*0b44*/ 	.short	0x010a
        /*0b46*/ 	.byte	0x3f
	.zero		1


	//   ....[168]....
        /*0b48*/ 	.word	0x00008e80
        /*0b4c*/ 	.word	0x00000007
        /*0b50*/ 	.word	0x00000000
        /*0b54*/ 	.short	0x010a
        /*0b56*/ 	.byte	0x3f
	.zero		1


	//   ....[169]....
        /*0b58*/ 	.word	0x00008ed0
        /*0b5c*/ 	.word	0x00000006
        /*0b60*/ 	.word	0x00000000
        /*0b64*/ 	.short	0x010a
        /*0b66*/ 	.byte	0x3f
	.zero		1


	//----- nvinfo : EIATTR_NUM_MBARRIERS
	.align		4
.L_37:
        /*0b68*/ 	.byte	0x03, 0x38
        /*0b6a*/ 	.short	0x0050


	//----- nvinfo : EIATTR_EXIT_INSTR_OFFSETS
	.align		4
        /*0b6c*/ 	.byte	0x04, 0x1c
        /*0b6e*/ 	.short	(.L_39 - .L_38)


	//   ....[0]....
.L_38:
        /*0b70*/ 	.word	0x00001850


	//   ....[1]....
        /*0b74*/ 	.word	0x000018b0


	//   ....[2]....
        /*0b78*/ 	.word	0x00005e30


	//   ....[3]....
        /*0b7c*/ 	.word	0x00005e60


	//   ....[4]....
        /*0b80*/ 	.word	0x00008110


	//----- nvinfo : EIATTR_MAX_THREADS
	.align		4
.L_39:
        /*0b84*/ 	.byte	0x04, 0x05
        /*0b86*/ 	.short	(.L_41 - .L_40)
.L_40:
        /*0b88*/ 	.word	0x00000180
        /*0b8c*/ 	.word	0x00000001
        /*0b90*/ 	.word	0x00000001


	//----- nvinfo : EIATTR_CRS_STACK_SIZE
	.align		4
.L_41:
        /*0b94*/ 	.byte	0x04, 0x1e
        /*0b96*/ 	.short	(.L_43 - .L_42)
.L_42:
        /*0b98*/ 	.word	0x00000000


	//----- nvinfo : EIATTR_CBANK_PARAM_SIZE
	.align		4
.L_43:
        /*0b9c*/ 	.byte	0x03, 0x19
        /*0b9e*/ 	.short	0x0470


	//----- nvinfo : EIATTR_PARAM_CBANK
	.align		4
        /*0ba0*/ 	.byte	0x04, 0x0a
        /*0ba2*/ 	.short	(.L_45 - .L_44)
	.align		4
.L_44:
        /*0ba4*/ 	.word	index@(.nv.constant0._ZN7cutlass13device_kernelINS_4gemm6kernel13GemmUniversalIN4cute5tupleIJiiiiEEENS1_10collective13CollectiveMmaINS1_34MainloopSm90TmaGmmaWarpSpecializedILi37ENS5_IJNS4_1CILi2EEENSA_ILi1EEESC_EEENS1_32KernelTmaWarpSpecializedPingpongEEENS5_IJNSA_ILi64EEENSA_ILi128EEENSA_ILi32EEEEEEaNS5_IJlSC_lEEEaSK_NS4_8TiledMMAINS4_8MMA_AtomIJNS4_4SM904GMMA27MMA_64x128x32_S32S8S8_SS_TNEEEENS4_6LayoutINS5_IJSC_SC_SC_EEENS5_IJNSA_ILi0EEEST_ST_EEEEENS5_IJNS4_10UnderscoreESW_SW_EEEEENS4_13SM90_TMA_LOADENS4_14ComposedLayoutINS4_7SwizzleILi1ELi4ELi3EEENS4_18smem_ptr_flag_bitsILi8EEENSR_INS5_IJNSA_ILi8EEESI_EEENS5_IJSI_SC_EEEEEEEvNS4_8identityENS4_23SM90_TMA_LOAD_MULTICASTES19_vS1A_EENS_8epilogue10collective6detail29Sm90TmaWarpSpecializedAdapterINS1E_15DefaultEpilogueIaSK_SK_NS1D_6thread17LinearCombinationIaLi1EiiLNS1I_9ScaleType4KindE0ELNS_15FloatRoundStyleE2EaEENS1_15EpilogueDefaultEEEEEvvEEEEvNT_6ParamsE)
        /*0ba8*/ 	.short	0x0210
        /*0baa*/ 	.short	0x0470


	//----- nvinfo : EIATTR_SW_WAR
	.align		4
.L_45:
        /*0bac*/ 	.byte	0x04, 0x36
        /*0bae*/ 	.short	(.L_47 - .L_46)
.L_46:
        /*0bb0*/ 	.word	0x00000008
.L_47:


//--------------------- .nv.callgraph             --------------------------
	.section	.nv.callgraph,"",@"SHT_CUDA_CALLGRAPH"
	.align	4
	.sectionentsize	8
	.align		4
        /*0000*/ 	.word	0x00000000
	.align		4
        /*0004*/ 	.word	0xffffffff
	.align		4
        /*0008*/ 	.word	index@(_ZN7cutlass13device_kernelINS_4gemm6kernel13GemmUniversalIN4cute5tupleIJiiiiEEENS1_10collective13CollectiveMmaINS1_34MainloopSm90TmaGmmaWarpSpecializedILi37ENS5_IJNS4_1CILi2EEENSA_ILi1EEESC_EEENS1_32KernelTmaWarpSpecializedPingpongEEENS5_IJNSA_ILi64EEENSA_ILi128EEENSA_ILi32EEEEEEaNS5_IJlSC_lEEEaSK_NS4_8TiledMMAINS4_8MMA_AtomIJNS4_4SM904GMMA27MMA_64x128x32_S32S8S8_SS_TNEEEENS4_6LayoutINS5_IJSC_SC_SC_EEENS5_IJNSA_ILi0EEEST_ST_EEEEENS5_IJNS4_10UnderscoreESW_SW_EEEEENS4_13SM90_TMA_LOADENS4_14ComposedLayoutINS4_7SwizzleILi1ELi4ELi3EEENS4_18smem_ptr_flag_bitsILi8EEENSR_INS5_IJNSA_ILi8EEESI_EEENS5_IJSI_SC_EEEEEEEvNS4_8identityENS4_23SM90_TMA_LOAD_MULTICASTES19_vS1A_EENS_8epilogue10collective6detail29Sm90TmaWarpSpecializedAdapterINS1E_15DefaultEpilogueIaSK_SK_NS1D_6thread17LinearCombinationIaLi1EiiLNS1I_9ScaleType4KindE0ELNS_15FloatRoundStyleE2EaEENS1_15EpilogueDefaultEEEEEvvEEEEvNT_6ParamsE)
	.align		4
        /*000c*/ 	.word	index@(__assertfail)
	.align		4
        /*0010*/ 	.word	0x00000000
	.align		4
        /*0014*/ 	.word	0xfffffffe
	.align		4
        /*0018*/ 	.word	0x00000000
	.align		4
        /*001c*/ 	.word	0xfffffffd
	.align		4
        /*0020*/ 	.word	0x00000000
	.align		4
        /*0024*/ 	.word	0xfffffffc


//--------------------- .nv.constant4             --------------------------
	.section	.nv.constant4,"a",@progbits
	.align	8
	.align		8
.nv.constant4:
        /*0000*/ 	.dword	__assertfail
	.align		8
        /*0008*/ 	.dword	__unnamed_1
	.align		8
        /*0010*/ 	.dword	_ZN39_INTERNAL_e564e08d_4_k_cu_e4abbb56_52034cuda3std3__45__cpo5beginE
	.align		8
        /*0018*/ 	.dword	_ZN39_INTERNAL_e564e08d_4_k_cu_e4abbb56_52034cuda3std3__45__cpo3endE
	.align		8
        /*0020*/ 	.dword	_ZN39_INTERNAL_e564e08d_4_k_cu_e4abbb56_52034cuda3std3__45__cpo6cbeginE
	.align		8
        /*0028*/ 	.dword	_ZN39_INTERNAL_e564e08d_4_k_cu_e4abbb56_52034cuda3std3__45__cpo4cendE
	.align		8
        /*0030*/ 	.dword	_ZN39_INTERNAL_e564e08d_4_k_cu_e4abbb56_52034cuda3std3__441_GLOBAL__N__e564e08d_4_k_cu_e4abbb56_52036ignoreE
	.align		8
        /*0038*/ 	.dword	_ZN39_INTERNAL_e564e08d_4_k_cu_e4abbb56_52034cuda3std3__419piecewise_constructE
	.align		8
        /*0040*/ 	.dword	_ZN39_INTERNAL_e564e08d_4_k_cu_e4abbb56_52034cuda3std3__48in_placeE
	.align		8
        /*0048*/ 	.dword	_ZN39_INTERNAL_e564e08d_4_k_cu_e4abbb56_52034cuda3std6ranges3__45__cpo4swapE
	.align		8
        /*0050*/ 	.dword	_ZN39_INTERNAL_e564e08d_4_k_cu_e4abbb56_52034cuda3std6ranges3__45__cpo9iter_moveE
	.align		8
        /*0058*/ 	.dword	_ZN39_INTERNAL_e564e08d_4_k_cu_e4abbb56_52034cute7productE
	.align		8
        /*0060*/ 	.dword	_ZN39_INTERNAL_e564e08d_4_k_cu_e4abbb56_52034cute1_E
	.align		8
        /*0068*/ 	.dword	$str$22
	.align		8
        /*0070*/ 	.dword	$str$23


//--------------------- .text._ZN7cutlass13device_kernelINS_4gemm6kernel13GemmUniversalIN4cute5tupleIJiiiiEEENS1_10collective13CollectiveMmaINS1_34MainloopSm90TmaGmmaWarpSpecializedILi37ENS5_IJNS4_1CILi2EEENSA_ILi1EEESC_EEENS1_32KernelTmaWarpSpecializedPingpongEEENS5_IJNSA_ILi64EEENSA_ILi128EEENSA_ILi32EEEEEEaNS5_IJlSC_lEEEaSK_NS4_8TiledMMAINS4_8MMA_AtomIJNS4_4SM904GMMA27MMA_64x128x32_S32S8S8_SS_TNEEEENS4_6LayoutINS5_IJSC_SC_SC_EEENS5_IJNSA_ILi0EEEST_ST_EEEEENS5_IJNS4_10UnderscoreESW_SW_EEEEENS4_13SM90_TMA_LOADENS4_14ComposedLayoutINS4_7SwizzleILi1ELi4ELi3EEENS4_18smem_ptr_flag_bitsILi8EEENSR_INS5_IJNSA_ILi8EEESI_EEENS5_IJSI_SC_EEEEEEEvNS4_8identityENS4_23SM90_TMA_LOAD_MULTICASTES19_vS1A_EENS_8epilogue10collective6detail29Sm90TmaWarpSpecializedAdapterINS1E_15DefaultEpilogueIaSK_SK_NS1D_6thread17LinearCombinationIaLi1EiiLNS1I_9ScaleType4KindE0ELNS_15FloatRoundStyleE2EaEENS1_15EpilogueDefaultEEEEEvvEEEEvNT_6ParamsE --------------------------
	.section	.text._ZN7cutlass13device_kernelINS_4gemm6kernel13GemmUniversalIN4cute5tupleIJiiiiEEENS1_10collective13CollectiveMmaINS1_34MainloopSm90TmaGmmaWarpSpecializedILi37ENS5_IJNS4_1CILi2EEENSA_ILi1EEESC_EEENS1_32KernelTmaWarpSpecializedPingpongEEENS5_IJNSA_ILi64EEENSA_ILi128EEENSA_ILi32EEEEEEaNS5_IJlSC_lEEEaSK_NS4_8TiledMMAINS4_8MMA_AtomIJNS4_4SM904GMMA27MMA_64x128x32_S32S8S8_SS_TNEEEENS4_6LayoutINS5_IJSC_SC_SC_EEENS5_IJNSA_ILi0EEEST_ST_EEEEENS5_IJNS4_10UnderscoreESW_SW_EEEEENS4_13SM90_TMA_LOADENS4_14ComposedLayoutINS4_7SwizzleILi1ELi4ELi3EEENS4_18smem_ptr_flag_bitsILi8EEENSR_INS5_IJNSA_ILi8EEESI_EEENS5_IJSI_SC_EEEEEEEvNS4_8identityENS4_23SM90_TMA_LOAD_MULTICASTES19_vS1A_EENS_8epilogue10collective6detail29Sm90TmaWarpSpecializedAdapterINS1E_15DefaultEpilogueIaSK_SK_NS1D_6thread17LinearCombinationIaLi1EiiLNS1I_9ScaleType4KindE0ELNS_15FloatRoundStyleE2EaEENS1_15EpilogueDefaultEEEEEvvEEEEvNT_6ParamsE,"ax",@progbits
	.align	128
.text._ZN7cutlass13device_kernelINS_4gemm6kernel13GemmUniversalIN4cute5tupleIJiiiiEEENS1_10collective13CollectiveMmaINS1_34MainloopSm90TmaGmmaWarpSpecializedILi37ENS5_IJNS4_1CILi2EEENSA_ILi1EEESC_EEENS1_32KernelTmaWarpSpecializedPingpongEEENS5_IJNSA_ILi64EEENSA_ILi128EEENSA_ILi32EEEEEEaNS5_IJlSC_lEEEaSK_NS4_8TiledMMAINS4_8MMA_AtomIJNS4_4SM904GMMA27MMA_64x128x32_S32S8S8_SS_TNEEEENS4_6LayoutINS5_IJSC_SC_SC_EEENS5_IJNSA_ILi0EEEST_ST_EEEEENS5_IJNS4_10UnderscoreESW_SW_EEEEENS4_13SM90_TMA_LOADENS4_14ComposedLayoutINS4_7SwizzleILi1ELi4ELi3EEENS4_18smem_ptr_flag_bitsILi8EEENSR_INS5_IJNSA_ILi8EEESI_EEENS5_IJSI_SC_EEEEEEEvNS4_8identityENS4_23SM90_TMA_LOAD_MULTICASTES19_vS1A_EENS_8epilogue10collective6detail29Sm90TmaWarpSpecializedAdapterINS1E_15DefaultEpilogueIaSK_SK_NS1D_6thread17LinearCombinationIaLi1EiiLNS1I_9ScaleType4KindE0ELNS_15FloatRoundStyleE2EaEENS1_15EpilogueDefaultEEEEEvvEEEEvNT_6ParamsE:
        .type           _ZN7cutlass13device_kernelINS_4gemm6kernel13GemmUniversalIN4cute5tupleIJiiiiEEENS1_10collective13CollectiveMmaINS1_34MainloopSm90TmaGmmaWarpSpecializedILi37ENS5_IJNS4_1CILi2EEENSA_ILi1EEESC_EEENS1_32KernelTmaWarpSpecializedPingpongEEENS5_IJNSA_ILi64EEENSA_ILi128EEENSA_ILi32EEEEEEaNS5_IJlSC_lEEEaSK_NS4_8TiledMMAINS4_8MMA_AtomIJNS4_4SM904GMMA27MMA_64x128x32_S32S8S8_SS_TNEEEENS4_6LayoutINS5_IJSC_SC_SC_EEENS5_IJNSA_ILi0EEEST_ST_EEEEENS5_IJNS4_10UnderscoreESW_SW_EEEEENS4_13SM90_TMA_LOADENS4_14ComposedLayoutINS4_7SwizzleILi1ELi4ELi3EEENS4_18smem_ptr_flag_bitsILi8EEENSR_INS5_IJNSA_ILi8EEESI_EEENS5_IJSI_SC_EEEEEEEvNS4_8identityENS4_23SM90_TMA_LOAD_MULTICASTES19_vS1A_EENS_8epilogue10collective6detail29Sm90TmaWarpSpecializedAdapterINS1E_15DefaultEpilogueIaSK_SK_NS1D_6thread17LinearCombinationIaLi1EiiLNS1I_9ScaleType4KindE0ELNS_15FloatRoundStyleE2EaEENS1_15EpilogueDefaultEEEEEvvEEEEvNT_6ParamsE,@function
        .size           _ZN7cutlass13device_kernelINS_4gemm6kernel13GemmUniversalIN4cute5tupleIJiiiiEEENS1_10collective13CollectiveMmaINS1_34MainloopSm90TmaGmmaWarpSpecializedILi37ENS5_IJNS4_1CILi2EEENSA_ILi1EEESC_EEENS1_32KernelTmaWarpSpecializedPingpongEEENS5_IJNSA_ILi64EEENSA_ILi128EEENSA_ILi32EEEEEEaNS5_IJlSC_lEEEaSK_NS4_8TiledMMAINS4_8MMA_AtomIJNS4_4SM904GMMA27MMA_64x128x32_S32S8S8_SS_TNEEEENS4_6LayoutINS5_IJSC_SC_SC_EEENS5_IJNSA_ILi0EEEST_ST_EEEEENS5_IJNS4_10UnderscoreESW_SW_EEEEENS4_13SM90_TMA_LOADENS4_14ComposedLayoutINS4_7SwizzleILi1ELi4ELi3EEENS4_18smem_ptr_flag_bitsILi8EEENSR_INS5_IJNSA_ILi8EEESI_EEENS5_IJSI_SC_EEEEEEEvNS4_8identityENS4_23SM90_TMA_LOAD_MULTICASTES19_vS1A_EENS_8epilogue10collective6detail29Sm90TmaWarpSpecializedAdapterINS1E_15DefaultEpilogueIaSK_SK_NS1D_6thread17LinearCombinationIaLi1EiiLNS1I_9ScaleType4KindE0ELNS_15FloatRoundStyleE2EaEENS1_15EpilogueDefaultEEEEEvvEEEEvNT_6ParamsE,(.L_x_274 - _ZN7cutlass13device_kernelINS_4gemm6kernel13GemmUniversalIN4cute5tupleIJiiiiEEENS1_10collective13CollectiveMmaINS1_34MainloopSm90TmaGmmaWarpSpecializedILi37ENS5_IJNS4_1CILi2EEENSA_ILi1EEESC_EEENS1_32KernelTmaWarpSpecializedPingpongEEENS5_IJNSA_ILi64EEENSA_ILi128EEENSA_ILi32EEEEEEaNS5_IJlSC_lEEEaSK_NS4_8TiledMMAINS4_8MMA_AtomIJNS4_4SM904GMMA27MMA_64x128x32_S32S8S8_SS_TNEEEENS4_6LayoutINS5_IJSC_SC_SC_EEENS5_IJNSA_ILi0EEEST_ST_EEEEENS5_IJNS4_10UnderscoreESW_SW_EEEEENS4_13SM90_TMA_LOADENS4_14ComposedLayoutINS4_7SwizzleILi1ELi4ELi3EEENS4_18smem_ptr_flag_bitsILi8EEENSR_INS5_IJNSA_ILi8EEESI_EEENS5_IJSI_SC_EEEEEEEvNS4_8identityENS4_23SM90_TMA_LOAD_MULTICASTES19_vS1A_EENS_8epilogue10collective6detail29Sm90TmaWarpSpecializedAdapterINS1E_15DefaultEpilogueIaSK_SK_NS1D_6thread17LinearCombinationIaLi1EiiLNS1I_9ScaleType4KindE0ELNS_15FloatRoundStyleE2EaEENS1_15EpilogueDefaultEEEEEvvEEEEvNT_6ParamsE)
        .other          _ZN7cutlass13device_kernelINS_4gemm6kernel13GemmUniversalIN4cute5tupleIJiiiiEEENS1_10collective13CollectiveMmaINS1_34MainloopSm90TmaGmmaWarpSpecializedILi37ENS5_IJNS4_1CILi2EEENSA_ILi1EEESC_EEENS1_32KernelTmaWarpSpecializedPingpongEEENS5_IJNSA_ILi64EEENSA_ILi128EEENSA_ILi32EEEEEEaNS5_IJlSC_lEEEaSK_NS4_8TiledMMAINS4_8MMA_AtomIJNS4_4SM904GMMA27MMA_64x128x32_S32S8S8_SS_TNEEEENS4_6LayoutINS5_IJSC_SC_SC_EEENS5_IJNSA_ILi0EEEST_ST_EEEEENS5_IJNS4_10UnderscoreESW_SW_EEEEENS4_13SM90_TMA_LOADENS4_14ComposedLayoutINS4_7SwizzleILi1ELi4ELi3EEENS4_18smem_ptr_flag_bitsILi8EEENSR_INS5_IJNSA_ILi8EEESI_EEENS5_IJSI_SC_EEEEEEEvNS4_8identityENS4_23SM90_TMA_LOAD_MULTICASTES19_vS1A_EENS_8epilogue10collective6detail29Sm90TmaWarpSpecializedAdapterINS1E_15DefaultEpilogueIaSK_SK_NS1D_6thread17LinearCombinationIaLi1EiiLNS1I_9ScaleType4KindE0ELNS_15FloatRoundStyleE2EaEENS1_15EpilogueDefaultEEEEEvvEEEEvNT_6ParamsE,@"STO_CUDA_ENTRY STV_DEFAULT"
_ZN7cutlass13device_kernelINS_4gemm6kernel13GemmUniversalIN4cute5tupleIJiiiiEEENS1_10collective13CollectiveMmaINS1_34MainloopSm90TmaGmmaWarpSpecializedILi37ENS5_IJNS4_1CILi2EEENSA_ILi1EEESC_EEENS1_32KernelTmaWarpSpecializedPingpongEEENS5_IJNSA_ILi64EEENSA_ILi128EEENSA_ILi32EEEEEEaNS5_IJlSC_lEEEaSK_NS4_8TiledMMAINS4_8MMA_AtomIJNS4_4SM904GMMA27MMA_64x128x32_S32S8S8_SS_TNEEEENS4_6LayoutINS5_IJSC_SC_SC_EEENS5_IJNSA_ILi0EEEST_ST_EEEEENS5_IJNS4_10UnderscoreESW_SW_EEEEENS4_13SM90_TMA_LOADENS4_14ComposedLayoutINS4_7SwizzleILi1ELi4ELi3EEENS4_18smem_ptr_flag_bitsILi8EEENSR_INS5_IJNSA_ILi8EEESI_EEENS5_IJSI_SC_EEEEEEEvNS4_8identityENS4_23SM90_TMA_LOAD_MULTICASTES19_vS1A_EENS_8epilogue10collective6detail29Sm90TmaWarpSpecializedAdapterINS1E_15DefaultEpilogueIaSK_SK_NS1D_6thread17LinearCombinationIaLi1EiiLNS1I_9ScaleType4KindE0ELNS_15FloatRoundStyleE2EaEENS1_15EpilogueDefaultEEEEEvvEEEEvNT_6ParamsE:
[----:B------:R-:W0:Y:S02]  /*0000*/  LDC R1, c[0x0][0x28] ;  /* 0x00000a00ff017b82 */ /* 0x000e240000000800 */
[----:B0-----:R-:W-:Y:S01]  /*0010*/  VIADD R1, R1, 0xfffffff8 ;  /* 0xfffffff801017836 */ /* 0x001fe20000000000 */
[----:B------:R-:W0:Y:S01]  /*0020*/  S2R R5, SR_TID.X ;  /* 0x0000000000057919 */ /* 0x000e220000002100 */
[----:B------:R-:W-:Y:S01]  /*0030*/  ELECT P0, URZ, PT ;  /* 0x00000000003f782f */ /* 0x000fe20003800000 */
[----:B------:R-:W-:Y:S01]  /*0040*/  BSSY B0, `(.L_x_0) ;  /* 0x000000f000007945 */ /* 0x000fe20003800000 */
[--C-:B0-----:R-:W-:Y:S02]  /*0050*/  SHF.R.U32.HI R0, RZ, 0x5, R5.reuse ;  /* 0x00000005ff007819 */ /* 0x101fe40000011605 */
[----:B------:R-:W-:-:S03]  /*0060*/  SHF.R.U32.HI R7, RZ, 0x7, R5 ;  /* 0x00000007ff077819 */ /* 0x000fc60000011605 */
[----:B------:R-:W0:Y:S04]  /*0070*/  SHFL.IDX PT, R2, R0, RZ, 0x1f ;  /* 0x00001fff00027589 */ /* 0x000e2800000e0000 */
[----:B------:R1:W2:Y:S01]  /*0080*/  SHFL.IDX PT, R10, R7, RZ, 0x1f ;  /* 0x00001fff070a7589 */ /* 0x0002a200000e0000 */
[----:B0-----:R-:W-:-:S13]  /*0090*/  ISETP.NE.OR P0, PT, R2, RZ, !P0 ;  /* 0x000000ff0200720c */ /* 0x001fda0004705670 */
[----:B-12---:R-:W-:Y:S05]  /*00a0*/  @P0 BRA `(.L_x_1) ;  /* 0x0000000000200947 */ /* 0x006fea0003800000 */
[----:B------:R-:W-:Y:S02]  /*00b0*/  ULDC.64 UR4, c[0x0][0x198] ;  /* 0x0000660000047ab9 */ /* 0x000fe40000000a00 */
[----:B------:R-:W-:Y:S02]  /*00c0*/  UIADD3 UR6, UP0, UR4, 0xf0, URZ ;  /* 0x000000f004067890 */ /* 0x000fe4000ff1e03f */
[----:B------:R-:W-:Y:S02]  /*00d0*/  UIADD3 UR4, UP1, UR4, 0x1f0, URZ ;  /* 0x000001f004047890 */ /* 0x000fe4000ff3e03f */
[----:B------:R-:W-:Y:S02]  /*00e0*/  UIADD3.X UR7, URZ, UR5, URZ, UP0, !UPT ;  /* 0x000000053f077290 */ /* 0x000fe400087fe43f */
[----:B------:R-:W-:-:S07]  /*00f0*/  UIADD3.X UR5, URZ, UR5, URZ, UP1, !UPT ;  /* 0x000000053f057290 */ /* 0x000fce0008ffe43f */
[----:B------:R0:W-:Y:S02]  /*0100*/  UTMACCTL.PF [UR6] ;  /* 0x00000000060079b9 */ /* 0x0001e40008040000 */
[----:B------:R0:W-:Y:S02]  /*0110*/  UTMACCTL.PF [UR4] ;  /* 0x00000000040079b9 */ /* 0x0001e40008040000 */
[----:B0-----:R-:W-:Y:S01]  /*0120*/  NOP ;  /* 0x0000000000007918 */ /* 0x001fe20000000000 */
.L_x_1:
[----:B------:R-:W-:Y:S05]  /*0130*/  BSYNC B0 ;  /* 0x0000000000007941 */ /* 0x000fea0003800000 */
.L_x_0:
[----:B------:R-:W0:Y:S02]  /*0140*/  SHFL.IDX PT, R8, R0, RZ, 0x1f ;  /* 0x00001fff00087589 */ /* 0x000e2400000e0000 */
[----:B0-----:R-:W-:-:S13]  /*0150*/  ISETP.NE.AND P0, PT, R8, RZ, PT ;  /* 0x000000ff0800720c */ /* 0x001fda0003f05270 */
[----:B------:R-:W-:Y:S05]  /*0160*/  @P0 BRA `(.L_x_2) ;  /* 0x00000004006c0947 */ /* 0x000fea0003800000 */
[----:B------:R-:W-:Y:S01]  /*0170*/  ELECT P0, URZ, PT ;  /* 0x00000000003f782f */ /* 0x000fe20003800000 */
[----:B------:R-:W-:-:S12]  /*0180*/  BSSY B0, `(.L_x_2) ;  /* 0x0000059000007945 */ /* 0x000fd80003800000 */
[----:B------:R-:W-:Y:S05]  /*0190*/  @!P0 BRA `(.L_x_3) ;  /* 0x00000004005c8947 */ /* 0x000fea0003800000 */
[----:B------:R-:W0:Y:S01]  /*01a0*/  S2UR UR8, SR_CgaCtaId ;  /* 0x00000000000879c3 */ /* 0x000e220000008800 */
[----:B------:R-:W-:Y:S01]  /*01b0*/  UMOV UR4, 0x400 ;  /* 0x0000040000047882 */ /* 0x000fe20000000000 */
[----:B------:R-:W-:Y:S01]  /*01c0*/  UMOV UR5, 0x1 ;  /* 0x0000000100057882 */ /* 0x000fe20000000000 */
[----:B------:R-:W-:Y:S02]  /*01d0*/  UMOV UR6, 0x2 ;  /* 0x0000000200067882 */ /* 0x000fe40000000000 */
[----:B------:R-:W-:-:S04]  /*01e0*/  UIADD3 UR6, -UR6, 0x100000, URZ ;  /* 0x0010000006067890 */ /* 0x000fc8000fffe13f */
[----:B------:R-:W-:Y:S02]  /*01f0*/  USHF.L.U32 UR7, UR6, 0xb, URZ ;  /* 0x0000000b06077899 */ /* 0x000fe4000800063f */
[----:B------:R-:W-:Y:S02]  /*0200*/  USHF.L.U32 UR6, UR6, 0x1, URZ ;  /* 0x0000000106067899 */ /* 0x000fe4000800063f */
[----:B0-----:R-:W-:Y:S02]  /*0210*/  ULEA UR8, UR8, UR4, 0x18 ;  /* 0x0000000408087291 */ /* 0x001fe4000f8ec03f */
[----:B------:R-:W-:-:S04]  /*0220*/  UIADD3 UR4, -UR5, 0x100000, URZ ;  /* 0x0010000005047890 */ /* 0x000fc8000fffe13f */
[----:B------:R-:W-:Y:S02]  /*0230*/  USHF.L.U32 UR5, UR4, 0xb, URZ ;  /* 0x0000000b04057899 */ /* 0x000fe4000800063f */
[----:B------:R-:W-:Y:S01]  /*0240*/  USHF.L.U32 UR4, UR4, 0x1, URZ ;  /* 0x0000000104047899 */ /* 0x000fe2000800063f */
[----:B------:R-:W0:Y:S11]  /*0250*/  FENCE.VIEW.ASYNC.S ;  /* 0x00000000000073c6 */ /* 0x000e360000000000 */
[----:B0-----:R0:W1:Y:S01]  /*0260*/  SYNCS.EXCH.64 URZ, [UR8], UR4 ;  /* 0x00000004083f75b2 */ /* 0x0010620008000100 */
[----:B------:R0:W2:Y:S01]  /*0270*/  SYNCS.EXCH.64 URZ, [UR8+0x128], UR6 ;  /* 0x00012806083f75b2 */ /* 0x0000a20008000100 */
[----:B------:R0:W3:Y:S01]  /*0280*/  SYNCS.EXCH.64 URZ, [UR8+0x8], UR4 ;  /* 0x00000804083f75b2 */ /* 0x0000e20008000100 */
[----:B------:R0:W4:Y:S01]  /*0290*/  SYNCS.EXCH.64 URZ, [UR8+0x130], UR6 ;  /* 0x00013006083f75b2 */ /* 0x0001220008000100 */
[----:B------:R0:W0:Y:S01]  /*02a0*/  SYNCS.EXCH.64 URZ, [UR8+0x10], UR4 ;  /* 0x00001004083f75b2 */ /* 0x0000220008000100 */
        /* <DEDUP_REMOVED lines=69> */
[----:B-1234-:R-:W-:Y:S01]  /*0700*/  NOP ;  /* 0x0000000000007918 */ /* 0x01efe20000000000 */
.L_x_3:
[----:B0-----:R-:W-:Y:S05]  /*0710*/  BSYNC B0 ;  /* 0x0000000000007941 */ /* 0x001fea0003800000 */
.L_x_2:
[----:B------:R-:W0:Y:S01]  /*0720*/  SHFL.IDX PT, R9, R0, RZ, 0x1f ;  /* 0x00001fff00097589 */ /* 0x000e2200000e0000 */
[----:B------:R-:W-:Y:S01]  /*0730*/  SHF.R.S32.HI R4, RZ, 0x1f, R5 ;  /* 0x0000001fff047819 */ /* 0x000fe20000011405 */
[----:B------:R-:W1:Y:S01]  /*0740*/  S2UR UR12, SR_CTAID.X ;  /* 0x00000000000c79c3 */ /* 0x000e620000002500 */
[----:B------:R-:W-:Y:S01]  /*0750*/  ELECT P0, URZ, PT ;  /* 0x00000000003f782f */ /* 0x000fe20003800000 */
[----:B------:R2:W3:Y:S01]  /*0760*/  SHFL.IDX PT, R11, R0, RZ, 0x1f ;  /* 0x00001fff000b7589 */ /* 0x0004e200000e0000 */
[----:B------:R-:W-:Y:S02]  /*0770*/  LEA.HI R4, R4, R5, RZ, 0x7 ;  /* 0x0000000504047211 */ /* 0x000fe400078f38ff */
[----:B------:R-:W-:Y:S02]  /*0780*/  ELECT P1, URZ, PT ;  /* 0x00000000003f782f */ /* 0x000fe40003820000 */
[----:B------:R-:W-:Y:S01]  /*0790*/  SHF.R.S32.HI R13, RZ, 0x1f, R8 ;  /* 0x0000001fff0d7819 */ /* 0x000fe20000011408 */
[----:B------:R-:W4:Y:S01]  /*07a0*/  S2R R6, SR_CTAID.Y ;  /* 0x0000000000067919 */ /* 0x000f220000002600 */
[----:B------:R-:W-:Y:S01]  /*07b0*/  LOP3.LUT R4, R4, 0xffffff80, RZ, 0xc0, !PT ;  /* 0xffffff8004047812 */ /* 0x000fe200078ec0ff */
[----:B------:R-:W5:Y:S01]  /*07c0*/  LDC R14, c[0x0][0x140] ;  /* 0x00005000ff0e7b82 */ /* 0x000f620000000800 */
[----:B------:R-:W-:Y:S01]  /*07d0*/  ULDC UR4, c[0x0][0x150] ;  /* 0x0000540000047ab9 */ /* 0x000fe20000000800 */
[----:B------:R-:W-:Y:S01]  /*07e0*/  LEA.HI R13, R13, R8, RZ, 0x2 ;  /* 0x000000080d0d7211 */ /* 0x000fe200078f10ff */
[----:B------:R-:W4:Y:S01]  /*07f0*/  SHFL.IDX PT, R16, R7, RZ, 0x1f ;  /* 0x00001fff07107589 */ /* 0x000f2200000e0000 */
[----:B------:R-:W-:Y:S01]  /*0800*/  IMAD.IADD R4, R5, 0x1, -R4 ;  /* 0x0000000105047824 */ /* 0x000fe200078e0a04 */
[----:B------:R-:W-:Y:S01]  /*0810*/  UMOV UR11, 0x80 ;  /* 0x00000080000b7882 */ /* 0x000fe20000000000 */
[----:B------:R-:W-:Y:S01]  /*0820*/  LOP3.LUT R13, R13, 0x3ffffffc, RZ, 0xc0, !PT ;  /* 0x3ffffffc0d0d7812 */ /* 0x000fe200078ec0ff */
[----:B------:R-:W-:Y:S01]  /*0830*/  NOP ;  /* 0x0000000000007918 */ /* 0x000fe20000000000 */
[----:B------:R-:W4:Y:S01]  /*0840*/  LDC R15, c[0x0][0x144] ;  /* 0x00005100ff0f7b82 */ /* 0x000f220000000800 */
[----:B------:R-:W-:Y:S01]  /*0850*/  SHF.R.S32.HI R3, RZ, 0x1f, R4 ;  /* 0x0000001fff037819 */ /* 0x000fe20000011404 */
[----:B------:R-:W-:Y:S01]  /*0860*/  NOP ;  /* 0x0000000000007918 */ /* 0x000fe20000000000 */
[----:B------:R-:W-:Y:S01]  /*0870*/  IMAD.IADD R8, R8, 0x1, -R13 ;  /* 0x0000000108087824 */ /* 0x000fe200078e0a0d */
[C---:B------:R-:W-:Y:S01]  /*0880*/  ISETP.NE.AND P4, PT, R10.reuse, RZ, PT ;  /* 0x000000ff0a00720c */ /* 0x040fe20003f85270 */
[----:B------:R-:W-:Y:S01]  /*0890*/  VIADD R33, R10, 0xffffffff ;  /* 0xffffffff0a217836 */ /* 0x000fe20000000000 */
[----:B0-----:R-:W-:Y:S01]  /*08a0*/  ISETP.NE.OR P0, PT, R9, RZ, !P0 ;  /* 0x000000ff0900720c */ /* 0x001fe20004705670 */
[----:B------:R-:W-:Y:S01]  /*08b0*/  IMAD.MOV.U32 R89, RZ, RZ, 0x1 ;  /* 0x00000001ff597424 */ /* 0x000fe200078e00ff */
[----:B------:R-:W-:Y:S01]  /*08c0*/  LEA.HI R9, R3, R4, RZ, 0x3 ;  /* 0x0000000403097211 */ /* 0x000fe200078f18ff */
[----:B------:R-:W0:Y:S01]  /*08d0*/  LDC R21, c[0x0][0x148] ;  /* 0x00005200ff157b82 */ /* 0x000e220000000800 */
[----:B-1----:R-:W-:-:S02]  /*08e0*/  I2FP.F32.U32 R12, UR12 ;  /* 0x0000000c000c7c45 */ /* 0x002fc40008201000 */
[--C-:B--2---:R-:W-:Y:S02]  /*08f0*/  SHF.R.S32.HI R0, RZ, 0x3, R9.reuse ;  /* 0x00000003ff007819 */ /* 0x104fe40000011409 */
[----:B------:R-:W-:Y:S01]  /*0900*/  SHF.R.S32.HI R9, RZ, 0x1f, R9 ;  /* 0x0000001fff097819 */ /* 0x000fe20000011409 */
[----:B------:R-:W-:Y:S01]  /*0910*/  FMUL R12, R12, UR4 ;  /* 0x000000040c0c7c20 */ /* 0x000fe20008400000 */
[----:B---3--:R-:W-:Y:S01]  /*0920*/  ISETP.NE.OR P1, PT, R11, RZ, !P1 ;  /* 0x000000ff0b00720c */ /* 0x008fe20004f25670 */
[----:B------:R-:W-:Y:S01]  /*0930*/  ULDC UR4, c[0x0][0x154] ;  /* 0x0000550000047ab9 */ /* 0x000fe20000000800 */
[----:B------:R-:W-:Y:S01]  /*0940*/  LEA.HI R11, R9, R0, RZ, 0x2 ;  /* 0x00000000090b7211 */ /* 0x000fe200078f10ff */
[----:B------:R-:W-:Y:S01]  /*0950*/  VOTEU.ALL UP1, P0 ;  /* 0x00000000003f7886 */ /* 0x000fe20000020000 */
[----:B------:R-:W-:Y:S01]  /*0960*/  SHF.R.S32.HI R9, RZ, 0x1f, R2 ;  /* 0x0000001fff097819 */ /* 0x000fe20000011402 */
[----:B------:R-:W1:Y:S01]  /*0970*/  F2I.U32.TRUNC.NTZ R12, R12 ;  /* 0x0000000c000c7305 */ /* 0x000e62000020f000 */
[----:B------:R-:W-:Y:S01]  /*0980*/  LOP3.LUT R11, R11, 0xfffffffc, RZ, 0xc0, !PT ;  /* 0xfffffffc0b0b7812 */ /* 0x000fe200078ec0ff */
[----:B------:R-:W-:Y:S01]  /*0990*/  VOTEU.ALL UP0, P0 ;  /* 0x00000000003f7886 */ /* 0x000fe20000000000 */
[----:B------:R-:W-:Y:S01]  /*09a0*/  LEA.HI R9, R9, R2, RZ, 0x2 ;  /* 0x0000000209097211 */ /* 0x000fe200078f10ff */
[----:B------:R-:W2:Y:S01]  /*09b0*/  @!UP1 S2UR UR7, SR_CgaCtaId ;  /* 0x00000000000799c3 */ /* 0x000ea20000008800 */
[----:B-----5:R-:W-:Y:S01]  /*09c0*/  ISETP.EQ.U32.AND P2, PT, R14, 0x1, PT ;  /* 0x000000010e00780c */ /* 0x020fe20003f42070 */
[----:B------:R-:W-:Y:S01]  /*09d0*/  IMAD.IADD R11, R0, 0x1, -R11 ;  /* 0x00000001000b7824 */ /* 0x000fe200078e0a0b */
[----:B------:R-:W-:Y:S01]  /*09e0*/  LOP3.LUT R9, R9, 0xfffffffc, RZ, 0xc0, !PT ;  /* 0xfffffffc09097812 */ /* 0x000fe200078ec0ff */
[----:B------:R-:W-:Y:S01]  /*09f0*/  VOTEU.ALL UP2, P1 ;  /* 0x00000000003f7886 */ /* 0x000fe20000840000 */
[----:B------:R-:W-:Y:S01]  /*0a00*/  @!UP1 UMOV UR6, 0x400 ;  /* 0x0000040000069882 */ /* 0x000fe20000000000 */
[----:B------:R-:W-:Y:S01]  /*0a10*/  IMAD R8, R8, 0x4, R11 ;  /* 0x0000000408087824 */ /* 0x000fe200078e020b */
[----:B------:R-:W-:Y:S01]  /*0a20*/  VOTEU.ALL UP3, P1 ;  /* 0x00000000003f7886 */ /* 0x000fe20000860000 */
[----:B------:R-:W-:Y:S01]  /*0a30*/  IMAD.IADD R14, R2, 0x1, -R9 ;  /* 0x00000001020e7824 */ /* 0x000fe200078e0a09 */
[----:B----4-:R-:W-:Y:S01]  /*0a40*/  I2FP.F32.U32 R2, R6 ;  /* 0x0000000600027245 */ /* 0x010fe20000201000 */
[----:B------:R-:W3:Y:S01]  /*0a50*/  @!UP2 S2UR UR10, SR_CgaCtaId ;  /* 0x00000000000aa9c3 */ /* 0x000ee20000008800 */
[----:B------:R-:W-:Y:S01]  /*0a60*/  LEA.HI R0, R8, R8, RZ, 0x1 ;  /* 0x0000000808007211 */ /* 0x000fe200078f08ff */
[----:B-1----:R-:W-:Y:S01]  /*0a70*/  IMAD.MOV R12, RZ, RZ, -R12 ;  /* 0x000000ffff0c7224 */ /* 0x002fe200078e0a0c */
[----:B------:R-:W-:Y:S01]  /*0a80*/  @!UP2 UMOV UR9, 0x400 ;  /* 0x000004000009a882 */ /* 0x000fe20000000000 */
[----:B------:R-:W-:Y:S01]  /*0a90*/  FMUL R2, R2, UR4 ;  /* 0x0000000402027c20 */ /* 0x000fe20008400000 */
[----:B------:R-:W-:Y:S01]  /*0aa0*/  LOP3.LUT R11, R0, 0xfffffffe, RZ, 0xc0, !PT ;  /* 0xfffffffe000b7812 */ /* 0x000fe200078ec0ff */
[----:B------:R-:W-:Y:S01]  /*0ab0*/  IMAD R20, R15, R12, UR12 ;  /* 0x0000000c0f147e24 */ /* 0x000fe2000f8e020c */
[----:B------:R-:W-:Y:S01]  /*0ac0*/  UMOV UR4, 0x20 ;  /* 0x0000002000047882 */ /* 0x000fe20000000000 */
[----:B------:R-:W-:Y:S01]  /*0ad0*/  IMAD.SHL.U32 R9, R8, 0x4, RZ ;  /* 0x0000000408097824 */ /* 0x000fe200078e00ff */
[----:B------:R-:W-:-:S04]  /*0ae0*/  @!UP1 UIADD3 UR4, -UR4, 0x100000, URZ ;  /* 0x0010000004049890 */ /* 0x000fc8000fffe13f */
[----:B------:R-:W-:Y:S02]  /*0af0*/  @!UP1 USHF.L.U32 UR5, UR4, 0xb, URZ ;  /* 0x0000000b04059899 */ /* 0x000fe4000800063f */
[----:B------:R-:W-:Y:S01]  /*0b00*/  @!UP1 USHF.L.U32 UR4, UR4, 0x1, URZ ;  /* 0x0000000104049899 */ /* 0x000fe2000800063f */
[C---:B------:R-:W-:Y:S01]  /*0b10*/  IMAD.IADD R11, R8.reuse, 0x1, -R11 ;  /* 0x00000001080b7824 */ /* 0x040fe200078e0a0b */
[----:B------:R-:W1:Y:S01]  /*0b20*/  F2I.U32.TRUNC.NTZ R2, R2 ;  /* 0x0000000200027305 */ /* 0x000e62000020f000 */
[----:B------:R-:W-:Y:S01]  /*0b30*/  VOTEU.ALL UP4, P1 ;  /* 0x00000000003f7886 */ /* 0x000fe20000880000 */
[----:B------:R-:W-:Y:S01]  /*0b40*/  LOP3.LUT R88, R8, 0xc, R9, 0x78, !PT ;  /* 0x0000000c08587812 */ /* 0x000fe200078e7809 */
[----:B--2---:R-:W-:Y:S01]  /*0b50*/  @!UP1 ULEA UR8, UR7, UR6, 0x18 ;  /* 0x0000000607089291 */ /* 0x004fe2000f8ec03f */
[----:B------:R-:W-:Y:S01]  /*0b60*/  ISETP.NE.AND P3, PT, R11, R20, PT ;  /* 0x000000140b00720c */ /* 0x000fe20003f65270 */
[----:B------:R-:W-:-:S04]  /*0b70*/  @!UP2 UIADD3 UR6, -UR11, 0x100000, URZ ;  /* 0x001000000b06a890 */ /* 0x000fc8000fffe13f */
[----:B------:R-:W-:Y:S02]  /*0b80*/  @!UP2 USHF.L.U32 UR7, UR6, 0xb, URZ ;  /* 0x0000000b0607a899 */ /* 0x000fe4000800063f */
[----:B------:R-:W-:Y:S01]  /*0b90*/  @!UP2 USHF.L.U32 UR6, UR6, 0x1, URZ ;  /* 0x000000010606a899 */ /* 0x000fe2000800063f */
[----:B------:R-:W-:Y:S01]  /*0ba0*/  ISETP.GE.U32.AND P6, PT, R33, 0x2, PT ;  /* 0x000000022100780c */ /* 0x000fe20003fc6070 */
[----:B------:R-:W-:Y:S01]  /*0bb0*/  VOTEU.ALL UP5, P1 ;  /* 0x00000000003f7886 */ /* 0x000fe200008a0000 */
[----:B------:R-:W-:Y:S01]  /*0bc0*/  VOTEU.ALL UP1, P0 ;  /* 0x00000000003f7886 */ /* 0x000fe20000020000 */
[----:B------:R-:W-:Y:S02]  /*0bd0*/  LOP3.LUT P0, RZ, R4, 0x7, RZ, 0xc0, !PT ;  /* 0x0000000704ff7812 */ /* 0x000fe4000780c0ff */
[----:B------:R-:W-:Y:S01]  /*0be0*/  R2UR UR43, R16 ;  /* 0x00000000102b72ca */ /* 0x000fe200000e0000 */
[----:B---3--:R-:W-:Y:S01]  /*0bf0*/  @!UP2 ULEA UR9, UR10, UR9, 0x18 ;  /* 0x000000090a09a291 */ /* 0x008fe2000f8ec03f */
[C---:B------:R-:W-:Y:S01]  /*0c00*/  ISETP.LT.U32.AND P0, PT, R88.reuse, 0x2, !P0 ;  /* 0x000000025800780c */ /* 0x040fe20004701070 */
[----:B-1----:R-:W-:Y:S01]  /*0c10*/  IMAD.MOV R24, RZ, RZ, -R2 ;  /* 0x000000ffff187224 */ /* 0x002fe200078e0a02 */
[----:B------:R-:W-:Y:S01]  /*0c20*/  VOTEU.ALL UP2, P1 ;  /* 0x00000000003f7886 */ /* 0x000fe20000840000 */
[----:B------:R-:W-:Y:S01]  /*0c30*/  @P3 LEA.HI R0, R88, R88, RZ, 0x1 ;  /* 0x0000005858003211 */ /* 0x000fe200078f08ff */
[----:B------:R-:W1:Y:S02]  /*0c40*/  FENCE.VIEW.ASYNC.S ;  /* 0x00000000000073c6 */ /* 0x000e640000000000 */
[----:B-1----:R1:W2:Y:S01]  /*0c50*/  @!UP0 SYNCS.EXCH.64 URZ, [UR8+0x280], UR4 ;  /* 0x00028004083f85b2 */ /* 0x0022a20008000100 */
[----:B------:R-:W-:Y:S01]  /*0c60*/  ISETP.NE.AND P1, PT, R14, 0x3, PT ;  /* 0x000000030e00780c */ /* 0x000fe20003f25270 */
[----:B0-----:R-:W-:Y:S01]  /*0c70*/  IMAD R9, R21, R24, R6 ;  /* 0x0000001815097224 */ /* 0x001fe200078e0206 */
[----:B------:R-:W-:-:S02]  /*0c80*/  @P3 SHF.R.S32.HI R0, RZ, 0x1, R0 ;  /* 0x00000001ff003819 */ /* 0x000fc40000011400 */
[----:B------:R-:W-:Y:S02]  /*0c90*/  ISETP.EQ.OR P1, PT, R14, RZ, !P1 ;  /* 0x000000ff0e00720c */ /* 0x000fe40004f22670 */
[----:B------:R-:W-:Y:S02]  /*0ca0*/  @P3 ISETP.NE.AND P5, PT, R0, R9, PT ;  /* 0x000000090000320c */ /* 0x000fe40003fa5270 */
[----:B------:R-:W-:Y:S02]  /*0cb0*/  ISETP.EQ.AND P1, PT, R10, RZ, P1 ;  /* 0x000000ff0a00720c */ /* 0x000fe40000f22270 */
[----:B------:R-:W-:Y:S02]  /*0cc0*/  SEL R0, RZ, 0x1, !P0 ;  /* 0x00000001ff007807 */ /* 0x000fe40004000000 */
[----:B------:R-:W-:Y:S02]  /*0cd0*/  @P3 SEL R89, RZ, 0x1, P5 ;  /* 0x00000001ff593807 */ /* 0x000fe40002800000 */
[----:B------:R-:W-:Y:S01]  /*0ce0*/  SEL R23, RZ, 0x1, !P1 ;  /* 0x00000001ff177807 */ /* 0x000fe20004800000 */
[----:B------:R1:W0:Y:S01]  /*0cf0*/  @!UP1 SYNCS.EXCH.64 URZ, [UR8+0x288], UR4 ;  /* 0x00028804083f95b2 */ /* 0x0002220008000100 */
[----:B------:R-:W-:Y:S01]  /*0d00*/  NOP ;  /* 0x0000000000007918 */ /* 0x000fe20000000000 */
[----:B------:R-:W-:-:S02]  /*0d10*/  LOP3.LUT R89, R89, R0, RZ, 0xc0, !PT ;  /* 0x0000000059597212 */ /* 0x000fc400078ec0ff */
[----:B------:R-:W-:Y:S01]  /*0d20*/  SEL R23, R23, 0x2, P6 ;  /* 0x0000000217177807 */ /* 0x000fe20003000000 */
[----:B------:R1:W3:Y:S01]  /*0d30*/  @!UP2 SYNCS.EXCH.64 URZ, [UR9+0x260], UR6 ;  /* 0x00026006093fa5b2 */ /* 0x0002e20008000100 */
[----:B------:R1:W4:Y:S01]  /*0d40*/  @!UP3 SYNCS.EXCH.64 URZ, [UR9+0x268], UR6 ;  /* 0x00026806093fb5b2 */ /* 0x0003220008000100 */
[----:B------:R1:W0:Y:S01]  /*0d50*/  @!UP4 SYNCS.EXCH.64 URZ, [UR9+0x270], UR6 ;  /* 0x00027006093fc5b2 */ /* 0x0002220008000100 */
[----:B------:R1:W0:Y:S01]  /*0d60*/  @!UP5 SYNCS.EXCH.64 URZ, [UR9+0x278], UR6 ;  /* 0x00027806093fd5b2 */ /* 0x0002220008000100 */
[----:B------:R-:W-:Y:S01]  /*0d70*/  NOP ;  /* 0x0000000000007918 */ /* 0x000fe20000000000 */
[----:B-12---:R-:W-:Y:S05]  /*0d80*/  @!P2 BRA `(.L_x_4) ;  /* 0x000000000008a947 */ /* 0x006fea0003800000 */
[----:B0--34-:R-:W-:Y:S01]  /*0d90*/  UCGABAR_ARV ;  /* 0x00000000000079c7 */ /* 0x019fe20008000000 */
[----:B------:R-:W-:Y:S05]  /*0da0*/  BRA `(.L_x_5) ;  /* 0x0000000000047947 */ /* 0x000fea0003800000 */
.L_x_4:
[----:B0--34-:R-:W-:Y:S01]  /*0db0*/  NOP ;  /* 0x0000000000007918 */ /* 0x019fe20000000000 */
.L_x_5:
[----:B------:R-:W-:Y:S01]  /*0dc0*/  ULDC.64 UR4, c[0x0][0x598] ;  /* 0x0001660000047ab9 */ /* 0x000fe20000000a00 */
[----:B------:R-:W-:Y:S01]  /*0dd0*/  ULDC.64 UR36, c[0x0][0x208] ;  /* 0x0000820000247ab9 */ /* 0x000fe20000000a00 */
[----:B------:R-:W-:-:S04]  /*0de0*/  ISETP.NE.U32.AND P0, PT, RZ, UR4, PT ;  /* 0x00000004ff007c0c */ /* 0x000fc8000bf05070 */
[----:B------:R-:W-:-:S13]  /*0df0*/  ISETP.NE.AND.EX P0, PT, RZ, UR5, PT, P0 ;  /* 0x00000005ff007c0c */ /* 0x000fda000bf05300 */
[----:B------:R-:W-:Y:S05]  /*0e00*/  @!P0 BRA `(.L_x_6) ;  /* 0x00000000001c8947 */ /* 0x000fea0003800000 */
[----:B------:R-:W0:Y:S02]  /*0e10*/  LDC.64 R8, c[0x0][0x598] ;  /* 0x00016600ff087b82 */ /* 0x000e240000000a00 */
[----:B0-----:R-:W2:Y:S02]  /*0e20*/  LDG.E.64 R8, desc[UR36][R8.64] ;  /* 0x0000002408087981 */ /* 0x001ea4000c1e1b00 */
[----:B--2---:R-:W-:-:S04]  /*0e30*/  ISETP.NE.U32.AND P0, PT, R8, RZ, PT ;  /* 0x000000ff0800720c */ /* 0x004fc80003f05070 */
[----:B------:R-:W-:-:S13]  /*0e40*/  ISETP.NE.AND.EX P0, PT, R9, RZ, PT, P0 ;  /* 0x000000ff0900720c */ /* 0x000fda0003f05300 */
[----:B------:R-:W-:Y:S05]  /*0e50*/  @!P0 BRA `(.L_x_6) ;  /* 0x0000000000088947 */ /* 0x000fea0003800000 */
[----:B------:R0:W5:Y:S01]  /*0e60*/  LD.E R90, desc[UR36][R8.64] ;  /* 0x00000024085a7980 */ /* 0x000162000c101900 */
[----:B------:R-:W-:Y:S05]  /*0e70*/  BRA `(.L_x_7) ;  /* 0x0000000000247947 */ /* 0x000fea0003800000 */
.L_x_6:
[----:B------:R-:W-:Y:S02]  /*0e80*/  ULDC.64 UR4, c[0x0][0x588] ;  /* 0x0001620000047ab9 */ /* 0x000fe40000000a00 */
[----:B------:R-:W-:-:S04]  /*0e90*/  ISETP.NE.U32.AND P0, PT, RZ, UR4, PT ;  /* 0x00000004ff007c0c */ /* 0x000fc8000bf05070 */
[----:B------:R-:W-:-:S13]  /*0ea0*/  ISETP.NE.AND.EX P0, PT, RZ, UR5, PT, P0 ;  /* 0x00000005ff007c0c */ /* 0x000fda000bf05300 */
[----:B------:R-:W-:Y:S05]  /*0eb0*/  @!P0 BRA `(.L_x_8) ;  /* 0x00000000000c8947 */ /* 0x000fea0003800000 */
[----:B------:R-:W0:Y:S02]  /*0ec0*/  LDC.64 R90, c[0x0][0x588] ;  /* 0x00016200ff5a7b82 */ /* 0x000e240000000a00 */
[----:B0-----:R1:W5:Y:S01]  /*0ed0*/  LDG.E R90, desc[UR36][R90.64] ;  /* 0x000000245a5a7981 */ /* 0x001362000c1e1900 */
[----:B------:R-:W-:Y:S05]  /*0ee0*/  BRA `(.L_x_7) ;  /* 0x0000000000087947 */ /* 0x000fea0003800000 */
.L_x_8:
[----:B------:R-:W-:Y:S02]  /*0ef0*/  ULDC UR4, c[0x0][0x580] ;  /* 0x0001600000047ab9 */ /* 0x000fe40000000800 */
[----:B------:R-:W-:-:S07]  /*0f00*/  IMAD.U32 R90, RZ, RZ, UR4 ;  /* 0x00000004ff5a7e24 */ /* 0x000fce000f8e00ff */
.L_x_7:
[----:B------:R-:W-:Y:S02]  /*0f10*/  ULDC.64 UR4, c[0x0][0x5a0] ;  /* 0x0001680000047ab9 */ /* 0x000fe40000000a00 */
[----:B------:R-:W-:-:S04]  /*0f20*/  ISETP.NE.U32.AND P0, PT, RZ, UR4, PT ;  /* 0x00000004ff007c0c */ /* 0x000fc8000bf05070 */
[----:B------:R-:W-:-:S13]  /*0f30*/  ISETP.NE.AND.EX P0, PT, RZ, UR5, PT, P0 ;  /* 0x00000005ff007c0c */ /* 0x000fda000bf05300 */
[----:B------:R-:W-:Y:S05]  /*0f40*/  @!P0 BRA `(.L_x_9) ;  /* 0x00000000001c8947 */ /* 0x000fea0003800000 */
[----:B0-----:R-:W0:Y:S02]  /*0f50*/  LDC.64 R8, c[0x0][0x5a0] ;  /* 0x00016800ff087b82 */ /* 0x001e240000000a00 */
[----:B0-----:R-:W2:Y:S02]  /*0f60*/  LDG.E.64 R8, desc[UR36][R8.64] ;  /* 0x0000002408087981 */ /* 0x001ea4000c1e1b00 */
[----:B--2---:R-:W-:-:S04]  /*0f70*/  ISETP.NE.U32.AND P0, PT, R8, RZ, PT ;  /* 0x000000ff0800720c */ /* 0x004fc80003f05070 */
[----:B------:R-:W-:-:S13]  /*0f80*/  ISETP.NE.AND.EX P0, PT, R9, RZ, PT, P0 ;  /* 0x000000ff0900720c */ /* 0x000fda0003f05300 */
[----:B------:R-:W-:Y:S05]  /*0f90*/  @!P0 BRA `(.L_x_9) ;  /* 0x0000000000088947 */ /* 0x000fea0003800000 */
[----:B-1----:R0:W5:Y:S01]  /*0fa0*/  LD.E R91, desc[UR36][R8.64] ;  /* 0x00000024085b7980 */ /* 0x002162000c101900 */
[----:B------:R-:W-:Y:S05]  /*0fb0*/  BRA `(.L_x_10) ;  /* 0x0000000000247947 */ /* 0x000fea0003800000 */
.L_x_9:
[----:B------:R-:W-:Y:S02]  /*0fc0*/  ULDC.64 UR4, c[0x0][0x590] ;  /* 0x0001640000047ab9 */ /* 0x000fe40000000a00 */
[----:B------:R-:W-:-:S04]  /*0fd0*/  ISETP.NE.U32.AND P0, PT, RZ, UR4, PT ;  /* 0x00000004ff007c0c */ /* 0x000fc8000bf05070 */
[----:B------:R-:W-:-:S13]  /*0fe0*/  ISETP.NE.AND.EX P0, PT, RZ, UR5, PT, P0 ;  /* 0x00000005ff007c0c */ /* 0x000fda000bf05300 */
[----:B------:R-:W-:Y:S05]  /*0ff0*/  @!P0 BRA `(.L_x_11) ;  /* 0x00000000000c8947 */ /* 0x000fea0003800000 */
[----:B0-----:R-:W1:Y:S02]  /*1000*/  LDC.64 R8, c[0x0][0x590] ;  /* 0x00016400ff087b82 */ /* 0x001e640000000a00 */
[----:B-1----:R1:W5:Y:S01]  /*1010*/  LDG.E R91, desc[UR36][R8.64] ;  /* 0x00000024085b7981 */ /* 0x002362000c1e1900 */
[----:B------:R-:W-:Y:S05]  /*1020*/  BRA `(.L_x_10) ;  /* 0x0000000000087947 */ /* 0x000fea0003800000 */
.L_x_11:
[----:B------:R-:W-:Y:S02]  /*1030*/  ULDC UR4, c[0x0][0x584] ;  /* 0x0001610000047ab9 */ /* 0x000fe40000000800 */
[----:B-1----:R-:W-:-:S07]  /*1040*/  IMAD.U32 R91, RZ, RZ, UR4 ;  /* 0x00000004ff5b7e24 */ /* 0x002fce000f8e00ff */
.L_x_10:
[----:B------:R-:W2:Y:S01]  /*1050*/  LDC R2, c[0x0][0x65c] ;  /* 0x00019700ff027b82 */ /* 0x000ea20000000800 */
[----:B------:R-:W-:Y:S01]  /*1060*/  ULDC UR6, c[0x0][0x28c] ;  /* 0x0000a30000067ab9 */ /* 0x000fe20000000800 */
[----:B------:R-:W-:Y:S01]  /*1070*/  ISETP.NE.AND P0, PT, R10, 0x2, PT ;  /* 0x000000020a00780c */ /* 0x000fe20003f05270 */
[----:B------:R-:W-:Y:S01]  /*1080*/  UIADD3 UR6, UR6, 0x1f, URZ ;  /* 0x0000001f06067890 */ /* 0x000fe2000fffe03f */
[----:B01----:R-:W-:Y:S01]  /*1090*/  IMAD.U32 R8, RZ, RZ, UR12 ;  /* 0x0000000cff087e24 */ /* 0x003fe2000f8e00ff */
[----:B------:R-:W-:Y:S01]  /*10a0*/  UMOV UR39, URZ ;  /* 0x0000003f00277c82 */ /* 0x000fe20008000000 */
[----:B------:R-:W-:Y:S01]  /*10b0*/  UMOV UR38, URZ ;  /* 0x0000003f00267c82 */ /* 0x000fe20008000000 */
[----:B------:R-:W-:Y:S01]  /*10c0*/  USHF.R.S32.HI UR7, URZ, 0x1f, UR6 ;  /* 0x0000001f3f077899 */ /* 0x000fe20008011406 */
[----:B------:R-:W-:-:S03]  /*10d0*/  ULDC.64 UR8, c[0x0][0x650] ;  /* 0x0001940000087ab9 */ /* 0x000fc60000000a00 */
[----:B------:R-:W-:-:S04]  /*10e0*/  ULEA.HI UR7, UR7, UR6, URZ, 0x5 ;  /* 0x0000000607077291 */ /* 0x000fc8000f8f283f */
[----:B------:R-:W-:Y:S01]  /*10f0*/  USHF.R.S32.HI UR40, URZ, 0x5, UR7 ;  /* 0x000000053f287899 */ /* 0x000fe20008011407 */
[----:B--2---:R-:W-:-:S13]  /*1100*/  ISETP.NE.AND P1, PT, R2, 0x1, PT ;  /* 0x000000010200780c */ /* 0x004fda0003f25270 */
[----:B------:R-:W0:Y:S01]  /*1110*/  @P1 LDC R17, c[0x0][0x10] ;  /* 0x00000400ff111b82 */ /* 0x000e220000000800 */
[----:B------:R-:W-:Y:S02]  /*1120*/  @P1 IMAD.MOV.U32 R7, RZ, RZ, RZ ;  /* 0x000000ffff071224 */ /* 0x000fe400078e00ff */
[----:B------:R-:W-:-:S05]  /*1130*/  @P1 IMAD.MOV.U32 R9, RZ, RZ, RZ ;  /* 0x000000ffff091224 */ /* 0x000fca00078e00ff */
[----:B------:R-:W1:Y:S01]  /*1140*/  @!P1 LDC R11, c[0x0][0xc] ;  /* 0x00000300ff0b9b82 */ /* 0x000e620000000800 */
[----:B------:R-:W-:Y:S01]  /*1150*/  ULDC UR4, c[0x0][0xc] ;  /* 0x0000030000047ab9 */ /* 0x000fe20000000800 */
[----:B------:R-:W-:Y:S02]  /*1160*/  ULDC UR5, c[0x0][0x10] ;  /* 0x0000040000057ab9 */ /* 0x000fe40000000800 */
[----:B------:R-:W-:-:S04]  /*1170*/  UIMAD.WIDE.U32 UR4, UR4, UR5, URZ ;  /* 0x00000005040472a5 */ /* 0x000fc8000f8e003f */
[----:B------:R-:W2:Y:S01]  /*1180*/  LDC R0, c[0x0][0x14] ;  /* 0x00000500ff007b82 */ /* 0x000ea20000000800 */
[----:B0-----:R-:W-:-:S04]  /*1190*/  @P1 IMAD.WIDE.U32 R16, R17, UR12, R6 ;  /* 0x0000000c11101c25 */ /* 0x001fc8000f8e0006 */
[----:B------:R-:W-:Y:S02]  /*11a0*/  @P1 IMAD.IADD R17, R17, 0x1, R9 ;  /* 0x0000000111111824 */ /* 0x000fe400078e0209 */
[----:B------:R-:W-:Y:S02]  /*11b0*/  IMAD.MOV.U32 R9, RZ, RZ, RZ ;  /* 0x000000ffff097224 */ /* 0x000fe400078e00ff */
[----:B-1----:R-:W-:-:S04]  /*11c0*/  @!P1 IMAD.WIDE.U32 R8, R6, R11, R8 ;  /* 0x0000000b06089225 */ /* 0x002fc800078e0008 */
[----:B------:R-:W-:Y:S02]  /*11d0*/  @!P1 IMAD.MOV.U32 R16, RZ, RZ, R8 ;  /* 0x000000ffff109224 */ /* 0x000fe400078e0008 */
[----:B--2---:R-:W-:-:S04]  /*11e0*/  IMAD.WIDE.U32 R12, R0, UR4, RZ ;  /* 0x00000004000c7c25 */ /* 0x004fc8000f8e00ff */
[----:B------:R-:W-:Y:S01]  /*11f0*/  IMAD R10, R0, UR5, RZ ;  /* 0x00000005000a7c24 */ /* 0x000fe2000f8e02ff */
[----:B------:R0:W-:Y:S01]  /*1200*/  STL.64 [R1], R12 ;  /* 0x0000000c01007387 */ /* 0x0001e20000100a00 */
[----:B------:R-:W-:Y:S02]  /*1210*/  @!P1 IMAD.MOV.U32 R17, RZ, RZ, R9 ;  /* 0x000000ffff119224 */ /* 0x000fe400078e0009 */
[----:B------:R-:W-:Y:S01]  /*1220*/  IMAD.IADD R0, R13, 0x1, R10 ;  /* 0x000000010d007824 */ /* 0x000fe200078e020a */
[----:B------:R-:W-:Y:S06]  /*1230*/  @P0 BRA `(.L_x_12) ;  /* 0x0000000000280947 */ /* 0x000fec0003800000 */
[----:B------:R-:W-:Y:S01]  /*1240*/  UIMAD.WIDE.U32 UR4, UR40, -0x45306eb3, URZ ;  /* 0xbacf914d280478a5 */ /* 0x000fe2000f8e003f */
[----:B------:R-:W-:Y:S01]  /*1250*/  IADD3 R16, P0, R16, R12, RZ ;  /* 0x0000000c10107210 */ /* 0x000fe20007f1e0ff */
[----:B------:R-:W-:Y:S02]  /*1260*/  UISETP.GE.U32.AND UP0, UPT, UR40, 0x25, UPT ;  /* 0x000000252800788c */ /* 0x000fe4000bf06070 */
[----:B------:R-:W-:Y:S02]  /*1270*/  UIADD3 UR4, -UR5, UR40, URZ ;  /* 0x0000002805047290 */ /* 0x000fe4000fffe13f */
[----:B------:R-:W-:Y:S01]  /*1280*/  IMAD.X R17, R0, 0x1, R17, P0 ;  /* 0x0000000100117824 */ /* 0x000fe200000e0611 */
[----:B------:R-:W-:Y:S01]  /*1290*/  UMOV UR38, URZ ;  /* 0x0000003f00267c82 */ /* 0x000fe20008000000 */
[----:B------:R-:W-:-:S04]  /*12a0*/  ULEA.HI UR4, UR4, UR5, URZ, 0x1f ;  /* 0x0000000504047291 */ /* 0x000fc8000f8ff83f */
[----:B------:R-:W-:-:S04]  /*12b0*/  USHF.R.U32.HI UR4, URZ, 0x5, UR4 ;  /* 0x000000053f047899 */ /* 0x000fc80008011604 */
[----:B------:R-:W-:Y:S02]  /*12c0*/  @UP0 ULOP3.LUT UR38, UR4, 0x1, URZ, 0xc0, !UPT ;  /* 0x0000000104260892 */ /* 0x000fe4000f8ec03f */
[----:B------:R-:W-:-:S12]  /*12d0*/  UIMAD UR39, UR4, -0x25, UR40 ;  /* 0xffffffdb042778a4 */ /* 0x000fd8000f8e0228 */
.L_x_12:
[----:B------:R-:W-:Y:S01]  /*12e0*/  ISETP.GE.U32.AND P0, PT, R16, UR8, PT ;  /* 0x0000000810007c0c */ /* 0x000fe2000bf06070 */
[----:B------:R-:W-:Y:S01]  /*12f0*/  IMAD.MOV.U32 R22, RZ, RZ, -0x1 ;  /* 0xffffffffff167424 */ /* 0x000fe200078e00ff */
[----:B------:R-:W-:Y:S01]  /*1300*/  PRMT R8, RZ, 0x7610, R8 ;  /* 0x00007610ff087816 */ /* 0x000fe20000000008 */
[----:B------:R-:W-:Y:S01]  /*1310*/  IMAD.MOV.U32 R19, RZ, RZ, -0x1 ;  /* 0xffffffffff137424 */ /* 0x000fe200078e00ff */
[----:B------:R-:W-:Y:S01]  /*1320*/  ISETP.GE.U32.AND.EX P0, PT, R17, UR9, PT, P0 ;  /* 0x0000000911007c0c */ /* 0x000fe2000bf06100 */
[----:B------:R-:W-:-:S12]  /*1330*/  IMAD.MOV.U32 R18, RZ, RZ, -0x1 ;  /* 0xffffffffff127424 */ /* 0x000fd800078e00ff */
[----:B------:R-:W-:Y:S05]  /*1340*/  @P0 BRA `(.L_x_13) ;  /* 0x0000000400240947 */ /* 0x000fea0003800000 */
[----:B------:R-:W1:Y:S01]  /*1350*/  LDC.64 R18, c[0x0][0x628] ;  /* 0x00018a00ff127b82 */ /* 0x000e620000000a00 */
[----:B------:R-:W-:Y:S02]  /*1360*/  IMAD.MOV.U32 R8, RZ, RZ, R16 ;  /* 0x000000ffff087224 */ /* 0x000fe400078e0010 */
[----:B------:R-:W-:-:S05]  /*1370*/  IMAD.MOV.U32 R9, RZ, RZ, R17 ;  /* 0x000000ffff097224 */ /* 0x000fca00078e0011 */
[----:B------:R-:W2:Y:S08]  /*1380*/  LDC R22, c[0x0][0x630] ;  /* 0x00018c00ff167b82 */ /* 0x000eb00000000800 */
[----:B------:R-:W3:Y:S01]  /*1390*/  LDC.64 R26, c[0x0][0x620] ;  /* 0x00018800ff1a7b82 */ /* 0x000ee20000000a00 */
[----:B-1----:R-:W-:-:S04]  /*13a0*/  ISETP.NE.U32.AND P0, PT, R18, RZ, PT ;  /* 0x000000ff1200720c */ /* 0x002fc80003f05070 */
[----:B------:R-:W-:-:S13]  /*13b0*/  ISETP.NE.AND.EX P0, PT, R19, RZ, PT, P0 ;  /* 0x000000ff1300720c */ /* 0x000fda0003f05300 */
[----:B--23--:R-:W-:Y:S05]  /*13c0*/  @!P0 BRA `(.L_x_14) ;  /* 0x0000000000288947 */ /* 0x00cfea0003800000 */
[----:B0-----:R-:W0:Y:S02]  /*13d0*/  LDC R13, c[0x0][0x634] ;  /* 0x00018d00ff0d7b82 */ /* 0x001e240000000800 */
[----:B0-----:R-:W-:-:S05]  /*13e0*/  IADD3 R13, P0, R16, R13, RZ ;  /* 0x0000000d100d7210 */ /* 0x001fca0007f1e0ff */
[----:B------:R-:W-:-:S04]  /*13f0*/  IMAD.X R15, RZ, RZ, R17, P0 ;  /* 0x000000ffff0f7224 */ /* 0x000fc800000e0611 */
[----:B------:R-:W-:-:S04]  /*1400*/  IMAD.WIDE.U32 R8, R15, R18, RZ ;  /* 0x000000120f087225 */ /* 0x000fc800078e00ff */
[----:B------:R-:W-:-:S04]  /*1410*/  IMAD.WIDE.U32 R10, P0, R13, R19, R8 ;  /* 0x000000130d0a7225 */ /* 0x000fc80007800008 */
[----:B------:R-:W-:-:S04]  /*1420*/  IMAD.WIDE.U32 R8, R13, R18, RZ ;  /* 0x000000120d087225 */ /* 0x000fc800078e00ff */
[----:B------:R-:W-:Y:S01]  /*1430*/  IMAD.X R13, RZ, RZ, RZ, P0 ;  /* 0x000000ffff0d7224 */ /* 0x000fe200000e06ff */
[----:B------:R-:W-:Y:S01]  /*1440*/  IADD3 RZ, P0, R9, R10, RZ ;  /* 0x0000000a09ff7210 */ /* 0x000fe20007f1e0ff */
[----:B------:R-:W-:-:S04]  /*1450*/  IMAD.MOV.U32 R12, RZ, RZ, R11 ;  /* 0x000000ffff0c7224 */ /* 0x000fc800078e000b */
[----:B------:R-:W-:-:S08]  /*1460*/  IMAD.WIDE.U32.X R8, R15, R19, R12, P0 ;  /* 0x000000130f087225 */ /* 0x000fd000000e040c */
.L_x_14:
[----:B------:R-:W1:Y:S01]  /*1470*/  LDC.64 R28, c[0x0][0x640] ;  /* 0x00019000ff1c7b82 */ /* 0x000e620000000a00 */
[-CC-:B------:R-:W-:Y:S01]  /*1480*/  SHF.R.U64 R32, R8, R22.reuse, R9.reuse ;  /* 0x0000001608207219 */ /* 0x180fe20000001209 */
[----:B------:R-:W-:Y:S01]  /*1490*/  IMAD.MOV.U32 R31, RZ, RZ, 0x1 ;  /* 0x00000001ff1f7424 */ /* 0x000fe200078e00ff */
[----:B------:R-:W-:Y:S02]  /*14a0*/  SHF.R.U32.HI R8, RZ, R22, R9 ;  /* 0x00000016ff087219 */ /* 0x000fe40000011609 */
[----:B------:R-:W-:-:S03]  /*14b0*/  IADD3 R11, P0, RZ, -R32, RZ ;  /* 0x80000020ff0b7210 */ /* 0x000fc60007f1e0ff */
[----:B0-----:R-:W0:Y:S02]  /*14c0*/  LDC R12, c[0x0][0x618] ;  /* 0x00018600ff0c7b82 */ /* 0x001e240000000800 */
[----:B------:R-:W-:-:S04]  /*14d0*/  IMAD.X R9, RZ, RZ, ~R8, P0 ;  /* 0x000000ffff097224 */ /* 0x000fc800000e0e08 */
[-C--:B------:R-:W-:Y:S02]  /*14e0*/  IMAD R10, R9, R26.reuse, RZ ;  /* 0x0000001a090a7224 */ /* 0x080fe400078e02ff */
[----:B------:R-:W2:Y:S01]  /*14f0*/  LDC R13, c[0x0][0x608] ;  /* 0x00018200ff0d7b82 */ /* 0x000ea20000000800 */
[----:B------:R-:W-:-:S04]  /*1500*/  IMAD.WIDE.U32 R8, R11, R26, R16 ;  /* 0x0000001a0b087225 */ /* 0x000fc800078e0010 */
[----:B------:R-:W-:-:S03]  /*1510*/  IMAD R11, R11, R27, R10 ;  /* 0x0000001b0b0b7224 */ /* 0x000fc600078e020a */
[----:B------:R-:W3:Y:S01]  /*1520*/  LDC R18, c[0x0][0x658] ;  /* 0x00019600ff127b82 */ /* 0x000ee20000000800 */
[----:B------:R-:W-:Y:S01]  /*1530*/  IMAD.IADD R9, R9, 0x1, R11 ;  /* 0x0000000109097824 */ /* 0x000fe200078e020b */
[----:B-1----:R-:W-:Y:S01]  /*1540*/  ISETP.NE.U32.AND P0, PT, R28, RZ, PT ;  /* 0x000000ff1c00720c */ /* 0x002fe20003f05070 */
[----:B------:R-:W-:-:S03]  /*1550*/  IMAD.MOV.U32 R11, RZ, RZ, -0x1 ;  /* 0xffffffffff0b7424 */ /* 0x000fc600078e00ff */
[----:B------:R-:W-:Y:S02]  /*1560*/  ISETP.NE.AND.EX P0, PT, R29, RZ, PT, P0 ;  /* 0x000000ff1d00720c */ /* 0x000fe40003f05300 */
[----:B------:R-:W1:Y:S01]  /*1570*/  LDC R27, c[0x0][0x600] ;  /* 0x00018000ff1b7b82 */ /* 0x000e620000000800 */
[-CC-:B0-----:R-:W-:Y:S02]  /*1580*/  SHF.R.U64 R25, R8, R12.reuse, R9.reuse ;  /* 0x0000000c08197219 */ /* 0x181fe40000001209 */
[----:B------:R-:W-:-:S05]  /*1590*/  SHF.R.U32.HI R8, RZ, R12, R9 ;  /* 0x0000000cff087219 */ /* 0x000fca0000011609 */
[----:B------:R-:W0:Y:S01]  /*15a0*/  LDC R22, c[0x0][0x648] ;  /* 0x00019200ff167b82 */ /* 0x000e220000000800 */
[-CC-:B--2---:R-:W-:Y:S02]  /*15b0*/  SHF.R.U64 R34, R25, R13.reuse, R8.reuse ;  /* 0x0000000d19227219 */ /* 0x184fe40000001208 */
[----:B------:R-:W-:-:S05]  /*15c0*/  SHF.R.U32.HI R9, RZ, R13, R8 ;  /* 0x0000000dff097219 */ /* 0x000fca0000011608 */
[----:B------:R-:W2:Y:S01]  /*15d0*/  LDC R26, c[0x0][0x638] ;  /* 0x00018e00ff1a7b82 */ /* 0x000ea20000000800 */
[-C--:B---3--:R-:W-:Y:S02]  /*15e0*/  SHF.L.U32 R8, R11, R18.reuse, RZ ;  /* 0x000000120b087219 */ /* 0x088fe400000006ff */
[--C-:B------:R-:W-:Y:S02]  /*15f0*/  SHF.R.U64 R36, R34, R18, R9.reuse ;  /* 0x0000001222247219 */ /* 0x100fe40000001209 */
[----:B------:R-:W-:Y:S02]  /*1600*/  LOP3.LUT R15, RZ, R8, RZ, 0x33, !PT ;  /* 0x00000008ff0f7212 */ /* 0x000fe400078e33ff */
[----:B------:R-:W-:Y:S01]  /*1610*/  SHF.R.U32.HI R9, RZ, R18, R9 ;  /* 0x00000012ff097219 */ /* 0x000fe20000011609 */
[----:B------:R-:W3:Y:S01]  /*1620*/  LDC R30, c[0x0][0x610] ;  /* 0x00018400ff1e7b82 */ /* 0x000ee20000000800 */
[----:B------:R-:W-:Y:S01]  /*1630*/  IMAD.MOV.U32 R8, RZ, RZ, R36 ;  /* 0x000000ffff087224 */ /* 0x000fe200078e0024 */
[----:B------:R-:W-:Y:S06]  /*1640*/  @!P0 BRA `(.L_x_15) ;  /* 0x0000000000288947 */ /* 0x000fec0003800000 */
[----:B------:R-:W4:Y:S02]  /*1650*/  LDC R13, c[0x0][0x64c] ;  /* 0x00019300ff0d7b82 */ /* 0x000f240000000800 */
[----:B----4-:R-:W-:-:S05]  /*1660*/  IADD3 R13, P0, R36, R13, RZ ;  /* 0x0000000d240d7210 */ /* 0x010fca0007f1e0ff */
        /* <DEDUP_REMOVED lines=8> */
.L_x_15:
[----:B0-----:R-:W-:Y:S01]  /*16f0*/  SHF.R.U64 R9, R8, R22, R9 ;  /* 0x0000001608097219 */ /* 0x001fe20000001209 */
[----:B-1----:R-:W-:Y:S01]  /*1700*/  VIADD R10, R27, 0xffffffff ;  /* 0xffffffff1b0a7836 */ /* 0x002fe20000000000 */
[----:B------:R-:W-:Y:S01]  /*1710*/  SHF.L.U32 R7, R31, R18, RZ ;  /* 0x000000121f077219 */ /* 0x000fe200000006ff */
[----:B------:R-:W-:Y:S01]  /*1720*/  @P1 IMAD R20, R21, R24, R6 ;  /* 0x0000001815141224 */ /* 0x000fe200078e0206 */
[----:B------:R-:W-:Y:S01]  /*1730*/  LOP3.LUT R8, R34, R15, RZ, 0xc0, !PT ;  /* 0x0000000f22087212 */ /* 0x000fe200078ec0ff */
[----:B------:R-:W-:Y:S01]  /*1740*/  IMAD.MOV R11, RZ, RZ, -R9 ;  /* 0x000000ffff0b7224 */ /* 0x000fe200078e0a09 */
[----:B------:R-:W-:Y:S01]  /*1750*/  LOP3.LUT R10, R25, R10, RZ, 0xc0, !PT ;  /* 0x0000000a190a7212 */ /* 0x000fe200078ec0ff */
[----:B------:R-:W-:Y:S02]  /*1760*/  IMAD.MOV.U32 R18, RZ, RZ, R32 ;  /* 0x000000ffff127224 */ /* 0x000fe400078e0020 */
[----:B------:R-:W-:Y:S02]  /*1770*/  IMAD R7, R7, R9, R8 ;  /* 0x0000000907077224 */ /* 0x000fe400078e0208 */
[----:B--2---:R-:W-:-:S02]  /*1780*/  IMAD R6, R11, R26, R36 ;  /* 0x0000001a0b067224 */ /* 0x004fc400078e0224 */
[----:B---3--:R-:W-:Y:S02]  /*1790*/  IMAD R22, R7, R30, R20 ;  /* 0x0000001e07167224 */ /* 0x008fe400078e0214 */
[----:B------:R-:W-:Y:S02]  /*17a0*/  IMAD R7, R6, R27, R10 ;  /* 0x0000001b06077224 */ /* 0x000fe400078e020a */
[----:B------:R-:W-:-:S03]  /*17b0*/  IMAD.MOV.U32 R8, RZ, RZ, 0x1 ;  /* 0x00000001ff087424 */ /* 0x000fc600078e00ff */
[----:B------:R-:W-:Y:S02]  /*17c0*/  SEL R19, R7, R22, !P1 ;  /* 0x0000001607137207 */ /* 0x000fe40004800000 */
[----:B------:R-:W-:-:S07]  /*17d0*/  SEL R22, R22, R7, !P1 ;  /* 0x0000000716167207 */ /* 0x000fce0004800000 */
.L_x_13:
[----:B------:R-:W-:Y:S05]  /*17e0*/  @!P2 BRA `(.L_x_16) ;  /* 0x00000000000ca947 */ /* 0x000fea0003800000 */
[----:B------:R-:W-:Y:S01]  /*17f0*/  UCGABAR_WAIT ;  /* 0x0000000000007dc7 */ /* 0x000fe20008000000 */
[----:B------:R-:W-:Y:S01]  /*1800*/  CCTL.IVALL ;  /* 0x00000000ff00798f */ /* 0x000fe20002000000 */
[----:B------:R-:W-:Y:S05]  /*1810*/  BRA `(.L_x_17) ;  /* 0x0000000000047947 */ /* 0x000fea0003800000 */
.L_x_16:
[----:B------:R-:W-:Y:S06]  /*1820*/  BAR.SYNC.DEFER_BLOCKING 0x0 ;  /* 0x0000000000007b1d */ /* 0x000fec0000010000 */
.L_x_17:
[----:B------:R-:W-:Y:S05]  /*1830*/  @!P4 BRA `(.L_x_18) ;  /* 0x000000440080c947 */ /* 0x000fea0003800000 */
[----:B------:R-:W-:-:S13]  /*1840*/  ISETP.GT.U32.AND P0, PT, R33, 0x1, PT ;  /* 0x000000012100780c */ /* 0x000fda0003f04070 */
[----:B------:R-:W-:Y:S05]  /*1850*/  @P0 EXIT ;  /* 0x000000000000094d */ /* 0x000fea0003800000 */
.L_x_19:
[----:B------:R-:W-:-:S08]  /*1860*/  NOP ;  /* 0x0000000000007918 */ /* 0x000fd00000000000 */
[----:B------:R-:W1:Y:S02]  /*1870*/  USETMAXREG.TRY_ALLOC.CTAPOOL UP0, 0xe8 ;  /* 0x000000e8000079c8 */ /* 0x000e640008000600 */
[----:B-1----:R-:W-:-:S13]  /*1880*/  PLOP3.LUT P0, PT, PT, PT, UP0, 0x80, 0x0 ;  /* 0x000000000000781c */ /* 0x002fda0003f0f008 */
[----:B------:R-:W-:Y:S05]  /*1890*/  @!P0 BRA `(.L_x_19) ;  /* 0xfffffffc00f08947 */ /* 0x000fea000383ffff */
[----:B------:R-:W-:-:S13]  /*18a0*/  LOP3.LUT P0, RZ, R8, 0xff, RZ, 0xc0, !PT ;  /* 0x000000ff08ff7812 */ /* 0x000fda000780c0ff */
[----:B------:R-:W-:Y:S05]  /*18b0*/  @!P0 EXIT ;  /* 0x000000000000894d */ /* 0x000fea0003800000 */
[----:B------:R-:W2:Y:S01]  /*18c0*/  LDL.64 R10, [R1] ;  /* 0x00000000010a7983 */ /* 0x000ea20000100a00 */
[----:B------:R-:W1:Y:S01]  /*18d0*/  S2UR UR4, SR_CgaCtaId ;  /* 0x00000000000479c3 */ /* 0x000e620000008800 */
[CC--:B------:R-:W-:Y:S01]  /*18e0*/  LEA.HI R5, R3.reuse, R4.reuse, RZ, 0x2 ;  /* 0x0000000403057211 */ /* 0x0c0fe200078f10ff */
[----:B------:R-:W-:Y:S01]  /*18f0*/  UMOV UR41, 0x400 ;  /* 0x0000040000297882 */ /* 0x000fe20000000000 */
[----:B------:R-:W-:Y:S01]  /*1900*/  LEA.HI R3, R3, R4, RZ, 0x5 ;  /* 0x0000000403037211 */ /* 0x000fe200078f28ff */
[----:B------:R-:W-:Y:S01]  /*1910*/  UISETP.LT.AND UP0, UPT, UR40, 0x1, UPT ;  /* 0x000000012800788c */ /* 0x000fe2000bf01270 */
[--C-:B------:R-:W-:Y:S01]  /*1920*/  SHF.R.S32.HI R92, RZ, 0x2, R5.reuse ;  /* 0x00000002ff5c7819 */ /* 0x100fe20000011405 */
[----:B------:R-:W-:Y:S01]  /*1930*/  UIADD3 UR5, UR43, -0x1, URZ ;  /* 0xffffffff2b057890 */ /* 0x000fe2000fffe03f */
[----:B------:R-:W-:Y:S01]  /*1940*/  SHF.R.S32.HI R7, RZ, 0x1f, R5 ;  /* 0x0000001fff077819 */ /* 0x000fe20000011405 */
[----:B------:R-:W3:Y:S01]  /*1950*/  LDC R96, c[0x0][0x658] ;  /* 0x00019600ff607b82 */ /* 0x000ee20000000800 */
[----:B------:R-:W-:Y:S01]  /*1960*/  SHF.R.S32.HI R3, RZ, 0x5, R3 ;  /* 0x00000005ff037819 */ /* 0x000fe20000011403 */
[----:B------:R-:W-:Y:S01]  /*1970*/  USEL UR42, UR40, 0x1, UP0 ;  /* 0x00000001282a7887 */ /* 0x000fe20008000000 */
[----:B------:R-:W-:Y:S01]  /*1980*/  LEA.HI R7, R7, R92, RZ, 0x3 ;  /* 0x0000005c07077211 */ /* 0x000fe200078f18ff */
[----:B------:R-:W-:Y:S01]  /*1990*/  UISETP.NE.AND UP0, UPT, UR5, URZ, UPT ;  /* 0x0000003f0500728c */ /* 0x000fe2000bf05270 */
[----:B------:R-:W-:Y:S01]  /*19a0*/  LOP3.LUT R5, R5, 0xfffffffc, RZ, 0xc0, !PT ;  /* 0xfffffffc05057812 */ /* 0x000fe200078ec0ff */
[----:B------:R-:W-:Y:S01]  /*19b0*/  ULDC UR8, c[0x0][0x284] ;  /* 0x0000a10000087ab9 */ /* 0x000fe20000000800 */
[----:B------:R-:W-:Y:S01]  /*19c0*/  LOP3.LUT R7, R7, 0xfffffff8, RZ, 0xc0, !PT ;  /* 0xfffffff807077812 */ /* 0x000fe200078ec0ff */
[----:B------:R-:W4:Y:S01]  /*19d0*/  LDC R6, c[0x0][0x288] ;  /* 0x0000a200ff067b82 */ /* 0x000f220000000800 */
[----:B------:R-:W-:Y:S01]  /*19e0*/  USEL UR7, URZ, 0x1, UP0 ;  /* 0x000000013f077887 */ /* 0x000fe20008000000 */
[----:B------:R-:W-:Y:S01]  /*19f0*/  IMAD.IADD R5, R4, 0x1, -R5 ;  /* 0x0000000104057824 */ /* 0x000fe200078e0a05 */
[----:B------:R-:W-:Y:S01]  /*1a00*/  USHF.L.U32 UR48, UR40, 0x1, URZ ;  /* 0x0000000128307899 */ /* 0x000fe2000800063f */
[----:B------:R-:W-:Y:S01]  /*1a10*/  IMAD.IADD R92, R92, 0x1, -R7 ;  /* 0x000000015c5c7824 */ /* 0x000fe200078e0a07 */
[----:B------:R-:W-:Y:S01]  /*1a20*/  UIADD3 UR42, -UR42, UR40, URZ ;  /* 0x000000282a2a7290 */ /* 0x000fe2000fffe13f */
[----:B------:R-:W-:Y:S01]  /*1a30*/  IMAD.MOV.U32 R7, RZ, RZ, 0x1 ;  /* 0x00000001ff077424 */ /* 0x000fe200078e00ff */
[----:B-1----:R-:W-:-:S02]  /*1a40*/  ULEA UR41, UR4, UR41, 0x18 ;  /* 0x0000002904297291 */ /* 0x002fc4000f8ec03f */
[--C-:B------:R-:W-:Y:S01]  /*1a50*/  SHF.R.S32.HI R93, RZ, 0x1f, R92.reuse ;  /* 0x0000001fff5d7819 */ /* 0x100fe2000001145c */
[--C-:B------:R-:W-:Y:S01]  /*1a60*/  IMAD R100, R3, -0x10, -R92.reuse ;  /* 0xfffffff003647824 */ /* 0x100fe200078e0a5c */
[----:B------:R-:W-:Y:S01]  /*1a70*/  USHF.L.U32 UR4, UR5, 0x3, URZ ;  /* 0x0000000305047899 */ /* 0x000fe2000800063f */
[----:B------:R-:W-:Y:S01]  /*1a80*/  IMAD.SHL.U32 R94, R5, 0x2, RZ ;  /* 0x00000002055e7824 */ /* 0x000fe200078e00ff */
[----:B------:R-:W-:Y:S01]  /*1a90*/  UIADD3 UR5, UR41, 0x380, URZ ;  /* 0x0000038029057890 */ /* 0x000fe2000fffe03f */
[----:B------:R-:W-:Y:S01]  /*1aa0*/  IMAD.WIDE R92, R3, 0x10, R92 ;  /* 0x00000010035c7825 */ /* 0x000fe200078e025c */
[----:B------:R-:W-:Y:S02]  /*1ab0*/  UIADD3 UR6, UR41, 0x12b80, URZ ;  /* 0x00012b8029067890 */ /* 0x000fe4000fffe03f */
[----:B------:R-:W-:Y:S01]  /*1ac0*/  USHF.R.U32.HI UR5, URZ, 0x4, UR5 ;  /* 0x000000043f057899 */ /* 0x000fe20008011605 */
[----:B------:R-:W-:Y:S01]  /*1ad0*/  IMAD.MOV.U32 R3, RZ, RZ, -0x1 ;  /* 0xffffffffff037424 */ /* 0x000fe200078e00ff */
[----:B------:R-:W-:Y:S01]  /*1ae0*/  USHF.R.U32.HI UR6, URZ, 0x4, UR6 ;  /* 0x000000043f067899 */ /* 0x000fe20008011606 */
[----:B------:R-:W-:Y:S01]  /*1af0*/  IMAD.U32 R102, RZ, RZ, UR7 ;  /* 0x00000007ff667e24 */ /* 0x000fe2000f8e00ff */
[----:B------:R-:W-:Y:S01]  /*1b00*/  UIADD3 UR47, UR41, 0x260, URZ ;  /* 0x00000260292f7890 */ /* 0x000fe2000fffe03f */
[----:B------:R-:W-:Y:S01]  /*1b10*/  SHF.R.S32.HI R95, RZ, 0x1f, R94 ;  /* 0x0000001fff5f7819 */ /* 0x000fe2000001145e */
[----:B------:R-:W-:Y:S01]  /*1b20*/  ULOP3.LUT UR4, UR4, 0x8, URZ, 0xc0, !UPT ;  /* 0x0000000804047892 */ /* 0x000fe2000f8ec03f */
[-C--:B---3--:R-:W-:Y:S01]  /*1b30*/  SHF.L.U32 R3, R3, R96.reuse, RZ ;  /* 0x0000006003037219 */ /* 0x088fe200000006ff */
[----:B------:R-:W-:Y:S01]  /*1b40*/  ULOP3.LUT UR5, UR5, 0x3fff, URZ, 0xc0, !UPT ;  /* 0x00003fff05057892 */ /* 0x000fe2000f8ec03f */
[----:B------:R-:W-:Y:S01]  /*1b50*/  SHF.L.U32 R96, R7, R96, RZ ;  /* 0x0000006007607219 */ /* 0x000fe200000006ff */
[----:B------:R-:W-:Y:S01]  /*1b60*/  ULOP3.LUT UR6, UR6, 0x3fff, URZ, 0xc0, !UPT ;  /* 0x00003fff06067892 */ /* 0x000fe2000f8ec03f */
[----:B----4-:R-:W-:Y:S01]  /*1b70*/  IMAD R97, R5, -0x2, R6 ;  /* 0xfffffffe05617824 */ /* 0x010fe200078e0206 */
[----:B------:R-:W-:Y:S01]  /*1b80*/  LOP3.LUT R99, RZ, R3, RZ, 0x33, !PT ;  /* 0x00000003ff637212 */ /* 0x000fe200078e33ff */
[----:B------:R-:W-:Y:S01]  /*1b90*/  VIADD R100, R100, UR8 ;  /* 0x0000000864647c36 */ /* 0x000fe20008000000 */
[----:B------:R-:W-:-:S02]  /*1ba0*/  ULEA UR43, UR43, UR47, 0x3 ;  /* 0x0000002f2b2b7291 */ /* 0x000fc4000f8e183f */
[----:B------:R-:W-:Y:S02]  /*1bb0*/  ULOP3.LUT UR49, UR4, 0x8, URZ, 0x3c, !UPT ;  /* 0x0000000804317892 */ /* 0x000fe4000f8e3c3f */
[----:B------:R-:W-:Y:S02]  /*1bc0*/  ULOP3.LUT UR44, UR4, 0x18, URZ, 0x3c, !UPT ;  /* 0x00000018042c7892 */ /* 0x000fe4000f8e3c3f */
[----:B------:R-:W-:Y:S02]  /*1bd0*/  ULOP3.LUT UR45, UR5, 0x10000, URZ, 0xfc, !UPT ;  /* 0x00010000052d7892 */ /* 0x000fe4000f8efc3f */
[----:B------:R-:W-:Y:S01]  /*1be0*/  ULOP3.LUT UR46, UR6, 0x10000, URZ, 0xfc, !UPT ;  /* 0x00010000062e7892 */ /* 0x000fe2000f8efc3f */
[----:B--2---:R-:W-:-:S11]  /*1bf0*/  SHF.L.U64.HI R98, R10, 0x1, R0 ;  /* 0x000000010a627819 */ /* 0x004fd60000010200 */
.L_x_173:
[----:B------:R-:W-:-:S04]  /*1c00*/  SHF.L.U32 R0, R102, 0x1f, RZ ;  /* 0x0000001f66007819 */ /* 0x000fc800000006ff */
[----:B-1----:R-:W1:Y:S02]  /*1c10*/  SYNCS.PHASECHK.TRANS64.TRYWAIT P0, [UR43+-0x8], R0 ;  /* 0xfffff800ff0075a7 */ /* 0x002e64000800016b */
[----:B-1--4-:R-:W-:Y:S05]  /*1c20*/  @!P0 BRA `(.L_x_20) ;  /* 0x00000064003c8947 */ /* 0x012fea0003800000 */
.L_x_228:
[----:B------:R-:W-:Y:S02]  /*1c30*/  ULDC UR4, c[0x0][0x28c] ;  /* 0x0000a30000047ab9 */ /* 0x000fe40000000800 */
[----:B------:R-:W-:-:S13]  /*1c40*/  ISETP.LT.AND P0, PT, RZ, UR4, PT ;  /* 0x00000004ff007c0c */ /* 0x000fda000bf01270 */
[----:B------:R-:W-:Y:S05]  /*1c50*/  @P0 BRA `(.L_x_21) ;  /* 0x0000000000400947 */ /* 0x000fea0003800000 */
[----:B-1----:R-:W-:Y:S01]  /*1c60*/  MOV R0, 0x0 ;  /* 0x0000000000007802 */ /* 0x002fe20000000f00 */
[----:B------:R-:W-:Y:S01]  /*1c70*/  ULDC.64 UR4, c[0x4][0x68] ;  /* 0x01001a0000047ab9 */ /* 0x000fe20000000a00 */
[----:B------:R-:W-:Y:S01]  /*1c80*/  ULDC.64 UR6, c[0x4][0x8] ;  /* 0x0100020000067ab9 */ /* 0x000fe20000000a00 */
[----:B------:R-:W-:Y:S01]  /*1c90*/  IMAD.U32 R4, RZ, RZ, UR4 ;  /* 0x00000004ff047e24 */ /* 0x000fe2000f8e00ff */
[----:B------:R1:W2:Y:S01]  /*1ca0*/  LDC.64 R14, c[0x4][R0] ;  /* 0x01000000000e7b82 */ /* 0x0002a20000000a00 */
[----:B------:R-:W-:Y:S01]  /*1cb0*/  IMAD.U32 R5, RZ, RZ, UR5 ;  /* 0x00000005ff057e24 */ /* 0x000fe2000f8e00ff */
[----:B------:R-:W-:Y:S01]  /*1cc0*/  ULDC.64 UR4, c[0x4][0x70] ;  /* 0x01001c0000047ab9 */ /* 0x000fe20000000a00 */
[----:B------:R-:W-:Y:S02]  /*1cd0*/  IMAD.U32 R10, RZ, RZ, UR6 ;  /* 0x00000006ff0a7e24 */ /* 0x000fe4000f8e00ff */
[----:B------:R-:W-:Y:S02]  /*1ce0*/  IMAD.U32 R6, RZ, RZ, UR4 ;  /* 0x00000004ff067e24 */ /* 0x000fe4000f8e00ff */
[----:B------:R-:W-:-:S02]  /*1cf0*/  IMAD.U32 R7, RZ, RZ, UR5 ;  /* 0x00000005ff077e24 */ /* 0x000fc4000f8e00ff */
[----:B------:R-:W-:Y:S02]  /*1d00*/  IMAD.U32 R11, RZ, RZ, UR7 ;  /* 0x00000007ff0b7e24 */ /* 0x000fe4000f8e00ff */
[----:B------:R-:W-:Y:S02]  /*1d10*/  IMAD.MOV.U32 R8, RZ, RZ, 0x1e1 ;  /* 0x000001e1ff087424 */ /* 0x000fe400078e00ff */
[----:B0-----:R-:W-:Y:S02]  /*1d20*/  IMAD.MOV.U32 R12, RZ, RZ, 0x1 ;  /* 0x00000001ff0c7424 */ /* 0x001fe400078e00ff */
[----:B-1----:R-:W-:-:S07]  /*1d30*/  IMAD.MOV.U32 R13, RZ, RZ, RZ ;  /* 0x000000ffff0d7224 */ /* 0x002fce00078e00ff */
[----:B------:R-:W-:-:S07]  /*1d40*/  LEPC R20, `(.L_x_21) ;  /* 0x000000001014794e */ /* 0x000fce0000000000 */
[----:B--2--5:R-:W-:Y:S05]  /*1d50*/  CALL.ABS.NOINC R14 ;  /* 0x000000000e007343 */ /* 0x024fea0003c00000 */
.L_x_21:
[----:B-1----:R-:W-:-:S04]  /*1d60*/  LOP3.LUT R0, R23, 0x1, RZ, 0xfc, !PT ;  /* 0x0000000117007812 */ /* 0x002fc800078efcff */
[----:B------:R-:W-:-:S13]  /*1d70*/  ISETP.NE.AND P0, PT, R0, 0x3, PT ;  /* 0x000000030000780c */ /* 0x000fda0003f05270 */
[----:B------:R-:W-:Y:S05]  /*1d80*/  @!P0 BRA `(.L_x_22) ;  /* 0x0000000000048947 */ /* 0x000fea0003800000 */
[----:B------:R-:W-:Y:S01]  /*1d90*/  BPT.TRAP 0x1 ;  /* 0x000000040000795c */ /* 0x000fe20000300000 */
.L_x_22:
[----:B------:R-:W-:Y:S02]  /*1da0*/  IMAD.U32 R3, RZ, RZ, UR39 ;  /* 0x00000027ff037e24 */ /* 0x000fe4000f8e00ff */
[----:B------:R-:W-:-:S03]  /*1db0*/  IMAD.U32 R0, RZ, RZ, UR38 ;  /* 0x00000026ff007e24 */ /* 0x000fc6000f8e00ff */
[----:B------:R-:W-:Y:S02]  /*1dc0*/  LEA R3, R3, UR41, 0x3 ;  /* 0x0000002903037c11 */ /* 0x000fe4000f8e18ff */
[----:B------:R-:W-:-:S04]  /*1dd0*/  SHF.L.U32 R0, R0, 0x1f, RZ ;  /* 0x0000001f00007819 */ /* 0x000fc800000006ff */
[----:B------:R1:W2:Y:S01]  /*1de0*/  SYNCS.PHASECHK.TRANS64.TRYWAIT P1, [R3+URZ], R0 ;  /* 0x00000000030075a7 */ /* 0x0002a2000802017f */
[----:B------:R-:W-:Y:S05]  /*1df0*/  @!P0 BRA `(.L_x_23) ;  /* 0x0000000000048947 */ /* 0x000fea0003800000 */
[----:B------:R-:W-:Y:S01]  /*1e00*/  BPT.TRAP 0x1 ;  /* 0x000000040000795c */ /* 0x000fe20000300000 */
.L_x_23:
[----:B--2---:R-:W-:Y:S05]  /*1e10*/  @P1 BRA `(.L_x_24) ;  /* 0x0000000000081947 */ /* 0x004fea0003800000 */
[----:B------:R-:W2:Y:S02]  /*1e20*/  SYNCS.PHASECHK.TRANS64.TRYWAIT P1, [R3+URZ], R0 ;  /* 0x00000000030075a7 */ /* 0x000ea4000802017f */
[----:B--2---:R-:W-:Y:S05]  /*1e30*/  @!P1 BRA `(.L_x_25) ;  /* 0x0000006000d09947 */ /* 0x004fea0003800000 */
.L_x_24:
[----:B------:R-:W-:Y:S05]  /*1e40*/  WARPSYNC.ALL ;  /* 0x0000000000007948 */ /* 0x000fea0003800000 */
[----:B------:R-:W-:Y:S01]  /*1e50*/  ULEA UR4, UR39, UR45, 0x7 ;  /* 0x0000002d27047291 */ /* 0x000fe2000f8e383f */
[----:B------:R-:W-:Y:S01]  /*1e60*/  WARPGROUP.ARRIVE ;  /* 0x00000000000079c5 */ /* 0x000fe20000000000 */
[----:B------:R-:W-:Y:S01]  /*1e70*/  ULEA UR6, UR39, UR46, 0x8 ;  /* 0x0000002e27067291 */ /* 0x000fe2000f8e403f */
[----:B-12---:R-:W-:Y:S01]  /*1e80*/  IMAD.U32 R0, RZ, RZ, UR42 ;  /* 0x0000002aff007e24 */ /* 0x006fe2000f8e00ff */
[----:B------:R-:W-:Y:S01]  /*1e90*/  UMOV UR5, 0xc0000010 ;  /* 0xc000001000057882 */ /* 0x000fe20000000000 */
[----:B------:R-:W-:-:S03]  /*1ea0*/  UMOV UR7, 0xc0000010 ;  /* 0xc000001000077882 */ /* 0x000fc60000000000 */
[----:B------:R-:W-:-:S03]  /*1eb0*/  ISETP.GE.AND P1, PT, R0, 0x1, PT ;  /* 0x000000010000780c */ /* 0x000fc60003f26270 */
[----:B------:R-:W-:Y:S03]  /*1ec0*/  IGMMA.64x128x32.S8.S8 R24, gdesc[UR4], RZ, !UPT, gsb0 ;  /* 0x03600000041879f1 */ /* 0x000fe6000c0410ff */
[----:B------:R-:W-:-:S07]  /*1ed0*/  WARPGROUP.DEPBAR.LE gsb0, 0x0 ;  /* 0x00008000000079c5 */ /* 0x000fce0000010000 */
[----:B------:R-:W-:Y:S05]  /*1ee0*/  @!P1 BRA `(.L_x_26) ;  /* 0x0000000000b89947 */ /* 0x000fea0003800000 */
[----:B------:R-:W-:Y:S01]  /*1ef0*/  UIADD3 UR4, UR39, 0x1, URZ ;  /* 0x0000000127047890 */ /* 0x000fe2000fffe03f */
[----:B------:R-:W-:Y:S02]  /*1f00*/  IMAD.U32 R0, RZ, RZ, UR42 ;  /* 0x0000002aff007e24 */ /* 0x000fe4000f8e00ff */
[----:B------:R-:W-:Y:S01]  /*1f10*/  IMAD.U32 R3, RZ, RZ, UR39 ;  /* 0x00000027ff037e24 */ /* 0x000fe2000f8e00ff */
[----:B------:R-:W-:-:S04]  /*1f20*/  UISETP.NE.AND UP0, UPT, UR4, 0x25, UPT ;  /* 0x000000250400788c */ /* 0x000fc8000bf05270 */
[----:B------:R-:W-:Y:S02]  /*1f30*/  USEL UR5, URZ, 0x1, UP0 ;  /* 0x000000013f057887 */ /* 0x000fe40008000000 */
[----:B------:R-:W-:Y:S02]  /*1f40*/  USEL UR8, UR4, URZ, UP0 ;  /* 0x0000003f04087287 */ /* 0x000fe40008000000 */
[----:B------:R-:W-:-:S06]  /*1f50*/  ULOP3.LUT UR5, UR38, UR5, URZ, 0x3c, !UPT ;  /* 0x0000000526057292 */ /* 0x000fcc000f8e3c3f */
[----:B------:R-:W-:-:S07]  /*1f60*/  IMAD.U32 R6, RZ, RZ, UR5 ;  /* 0x00000005ff067e24 */ /* 0x000fce000f8e00ff */
.L_x_33:
[----:B------:R-:W-:Y:S05]  /*1f70*/  @!P0 BRA `(.L_x_27) ;  /* 0x0000000000048947 */ /* 0x000fea0003800000 */
[----:B------:R-:W-:Y:S01]  /*1f80*/  BPT.TRAP 0x1 ;  /* 0x000000040000795c */ /* 0x000fe20000300000 */
.L_x_27:
[----:B------:R-:W-:Y:S01]  /*1f90*/  ULEA UR4, UR8, UR41, 0x3 ;  /* 0x0000002908047291 */ /* 0x000fe2000f8e183f */
[----:B------:R-:W-:-:S08]  /*1fa0*/  SHF.L.U32 R4, R6, 0x1f, RZ ;  /* 0x0000001f06047819 */ /* 0x000fd000000006ff */
[----:B------:R1:W2:Y:S01]  /*1fb0*/  SYNCS.PHASECHK.TRANS64.TRYWAIT P1, [UR4], R4 ;  /* 0x00000004ff0075a7 */ /* 0x0002a20008020144 */
[----:B------:R-:W-:Y:S05]  /*1fc0*/  @!P0 BRA `(.L_x_28) ;  /* 0x0000000000048947 */ /* 0x000fea0003800000 */
[----:B------:R-:W-:Y:S01]  /*1fd0*/  BPT.TRAP 0x1 ;  /* 0x000000040000795c */ /* 0x000fe20000300000 */
.L_x_28:
[----:B--2---:R-:W-:Y:S05]  /*1fe0*/  @P1 BRA `(.L_x_29) ;  /* 0x0000000000081947 */ /* 0x004fea0003800000 */
[----:B------:R-:W2:Y:S02]  /*1ff0*/  SYNCS.PHASECHK.TRANS64.TRYWAIT P1, [UR4], R4 ;  /* 0x00000004ff0075a7 */ /* 0x000ea40008020144 */
[----:B--2---:R-:W-:Y:S05]  /*2000*/  @!P1 BRA `(.L_x_30) ;  /* 0x0000006000709947 */ /* 0x004fea0003800000 */
.L_x_29:
[----:B------:R-:W-:Y:S01]  /*2010*/  ULEA UR4, UR8, UR45, 0x7 ;  /* 0x0000002d08047291 */ /* 0x000fe2000f8e383f */
[----:B------:R-:W-:Y:S01]  /*2020*/  WARPGROUP.ARRIVE ;  /* 0x00000000000079c5 */ /* 0x000fe20000000000 */
[----:B------:R-:W-:Y:S01]  /*2030*/  ULEA UR6, UR8, UR46, 0x8 ;  /* 0x0000002e08067291 */ /* 0x000fe2000f8e403f */
[----:B------:R-:W-:Y:S01]  /*2040*/  UMOV UR5, 0xc0000010 ;  /* 0xc000001000057882 */ /* 0x000fe20000000000 */
[----:B------:R-:W-:-:S07]  /*2050*/  UMOV UR7, 0xc0000010 ;  /* 0xc000001000077882 */ /* 0x000fce0000000000 */
[----:B------:R-:W-:Y:S03]  /*2060*/  IGMMA.64x128x32.S8.S8 R24, gdesc[UR4], R24, gsb0 ;  /* 0x03600000041879f1 */ /* 0x000fe60008041018 */
[----:B------:R-:W-:Y:S02]  /*2070*/  WARPGROUP.DEPBAR.LE gsb0, 0x0 ;  /* 0x00008000000079c5 */ /* 0x000fe40000010000 */
[----:B------:R-:W-:Y:S05]  /*2080*/  @!P0 BRA `(.L_x_31) ;  /* 0x0000000000048947 */ /* 0x000fea0003800000 */
[----:B------:R-:W-:Y:S01]  /*2090*/  BPT.TRAP 0x1 ;  /* 0x000000040000795c */ /* 0x000fe20000300000 */
.L_x_31:
[----:B------:R-:W-:-:S13]  /*20a0*/  ISETP.NE.AND P1, PT, R89, RZ, PT ;  /* 0x000000ff5900720c */ /* 0x000fda0003f25270 */
[----:B-12---:R-:W-:-:S05]  /*20b0*/  @P1 LEA R4, R3, UR41, 0x3 ;  /* 0x0000002903041c11 */ /* 0x006fca000f8e18ff */
[----:B------:R-:W-:-:S05]  /*20c0*/  @P1 VIADD R5, R4, 0x128 ;  /* 0x0000012804051836 */ /* 0x000fca0000000000 */
[----:B------:R-:W-:-:S04]  /*20d0*/  @P1 PRMT R5, R88, 0x654, R5 ;  /* 0x0000065458051816 */ /* 0x000fc80000000005 */
[----:B------:R1:W-:Y:S01]  /*20e0*/  @P1 SYNCS.ARRIVE.TRANS64.RED.A1T0 RZ, [R5+URZ], RZ ;  /* 0x000000ff05ff19a7 */ /* 0x0003e2000810043f */
[----:B------:R-:W-:-:S13]  /*20f0*/  ISETP.GT.U32.AND P1, PT, R23, 0x1, PT ;  /* 0x000000011700780c */ /* 0x000fda0003f24070 */
[----:B-1----:R-:W-:Y:S05]  /*2100*/  @P1 BRA `(.L_x_32) ;  /* 0x0000000000041947 */ /* 0x002fea0003800000 */
[----:B------:R-:W-:Y:S01]  /*2110*/  BPT.TRAP 0x1 ;  /* 0x000000040000795c */ /* 0x000fe20000300000 */
.L_x_32:
[----:B------:R-:W-:Y:S01]  /*2120*/  UIADD3 UR8, UR8, 0x1, URZ ;  /* 0x0000000108087890 */ /* 0x000fe2000fffe03f */
[C---:B------:R-:W-:Y:S01]  /*2130*/  ISETP.GT.AND P2, PT, R0.reuse, 0x1, PT ;  /* 0x000000010000780c */ /* 0x040fe20003f44270 */
[----:B------:R-:W-:Y:S02]  /*2140*/  VIADD R3, R3, 0x1 ;  /* 0x0000000103037836 */ /* 0x000fe40000000000 */
[----:B------:R-:W-:Y:S01]  /*2150*/  UISETP.NE.AND UP0, UPT, UR8, 0x25, UPT ;  /* 0x000000250800788c */ /* 0x000fe2000bf05270 */
[----:B------:R-:W-:Y:S02]  /*2160*/  VIADD R0, R0, 0xffffffff ;  /* 0xffffffff00007836 */ /* 0x000fe40000000000 */
[C---:B------:R-:W-:Y:S01]  /*2170*/  ISETP.NE.AND P1, PT, R3.reuse, 0x25, PT ;  /* 0x000000250300780c */ /* 0x040fe20003f25270 */
[----:B------:R-:W-:Y:S02]  /*2180*/  USEL UR4, URZ, 0x1, UP0 ;  /* 0x000000013f047887 */ /* 0x000fe40008000000 */
[----:B------:R-:W-:Y:S01]  /*2190*/  USEL UR8, UR8, URZ, UP0 ;  /* 0x0000003f08087287 */ /* 0x000fe20008000000 */
[----:B------:R-:W-:-:S03]  /*21a0*/  SEL R3, R3, RZ, P1 ;  /* 0x000000ff03037207 */ /* 0x000fc60000800000 */
[----:B------:R-:W-:Y:S01]  /*21b0*/  LOP3.LUT R6, R6, UR4, RZ, 0x3c, !PT ;  /* 0x0000000406067c12 */ /* 0x000fe2000f8e3cff */
[----:B------:R-:W-:Y:S07]  /*21c0*/  @P2 BRA `(.L_x_33) ;  /* 0xfffffffc00682947 */ /* 0x000fee000383ffff */
.L_x_26:
[----:B------:R-:W1:Y:S01]  /*21d0*/  LDC R0, c[0x0][0x28c] ;  /* 0x0000a300ff007b82 */ /* 0x000e620000000800 */
[----:B------:R-:W-:-:S04]  /*21e0*/  IMAD.U32 R3, RZ, RZ, UR49 ;  /* 0x00000031ff037e24 */ /* 0x000fc8000f8e00ff */
[----:B------:R2:W-:Y:S01]  /*21f0*/  SYNCS.ARRIVE.TRANS64.A1T0 RZ, [R3+UR47], RZ ;  /* 0x000000ff03ff79a7 */ /* 0x0005e2000810002f */
[----:B-1----:R-:W-:-:S13]  /*2200*/  ISETP.GE.AND P1, PT, R0, 0x1, PT ;  /* 0x000000010000780c */ /* 0x002fda0003f26270 */
[----:B--2---:R-:W-:Y:S05]  /*2210*/  @!P1 BRA `(.L_x_34) ;  /* 0x0000000000509947 */ /* 0x004fea0003800000 */
[----:B------:R-:W-:Y:S05]  /*2220*/  @!P0 BRA `(.L_x_35) ;  /* 0x0000000000048947 */ /* 0x000fea0003800000 */
[----:B------:R-:W-:Y:S01]  /*2230*/  BPT.TRAP 0x1 ;  /* 0x000000040000795c */ /* 0x000fe20000300000 */
.L_x_35:
[----:B------:R-:W-:Y:S01]  /*2240*/  ISETP.NE.AND P0, PT, R89, RZ, PT ;  /* 0x000000ff5900720c */ /* 0x000fe20003f05270 */
[----:B------:R-:W-:Y:S01]  /*2250*/  BSSY B0, `(.L_x_36) ;  /* 0x000000e000007945 */ /* 0x000fe20003800000 */
[----:B------:R-:W-:-:S11]  /*2260*/  ISETP.GT.U32.AND P1, PT, R23, 0x1, PT ;  /* 0x000000011700780c */ /* 0x000fd60003f24070 */
[----:B------:R-:W-:Y:S05]  /*2270*/  @!P0 BRA `(.L_x_37) ;  /* 0x00000000002c8947 */ /* 0x000fea0003800000 */
[----:B------:R-:W-:-:S04]  /*2280*/  UIADD3 UR6, UR39, UR42, URZ ;  /* 0x0000002a27067290 */ /* 0x000fc8000fffe03f */
[----:B------:R-:W-:-:S04]  /*2290*/  UIMAD.WIDE.U32 UR4, UR6, -0x45306eb3, URZ ;  /* 0xbacf914d060478a5 */ /* 0x000fc8000f8e003f */
[----:B------:R-:W-:-:S04]  /*22a0*/  UIADD3 UR4, UR6, -UR5, URZ ;  /* 0x8000000506047290 */ /* 0x000fc8000fffe03f */
[----:B------:R-:W-:-:S04]  /*22b0*/  ULEA.HI UR4, UR4, UR5, URZ, 0x1f ;  /* 0x0000000504047291 */ /* 0x000fc8000f8ff83f */
[----:B------:R-:W-:-:S04]  /*22c0*/  USHF.R.U32.HI UR4, URZ, 0x5, UR4 ;  /* 0x000000053f047899 */ /* 0x000fc80008011604 */
[----:B------:R-:W-:-:S04]  /*22d0*/  UIMAD UR4, UR4, -0x25, UR6 ;  /* 0xffffffdb040478a4 */ /* 0x000fc8000f8e0206 */
[----:B------:R-:W-:-:S04]  /*22e0*/  ULEA UR4, UR4, UR41, 0x3 ;  /* 0x0000002904047291 */ /* 0x000fc8000f8e183f */
[----:B------:R-:W-:-:S06]  /*22f0*/  UIADD3 UR4, UR4, 0x128, URZ ;  /* 0x0000012804047890 */ /* 0x000fcc000fffe03f */
[----:B------:R-:W-:-:S05]  /*2300*/  IMAD.U32 R3, RZ, RZ, UR4 ;  /* 0x00000004ff037e24 */ /* 0x000fca000f8e00ff */
[----:B------:R-:W-:-:S04]  /*2310*/  PRMT R0, R88, 0x654, R3 ;  /* 0x0000065458007816 */ /* 0x000fc80000000003 */
[----:B------:R1:W-:Y:S03]  /*2320*/  SYNCS.ARRIVE.TRANS64.RED.A1T0 RZ, [R0+URZ], RZ ;  /* 0x000000ff00ff79a7 */ /* 0x0003e6000810043f */
.L_x_37:
[----:B------:R-:W-:Y:S05]  /*2330*/  BSYNC B0 ;  /* 0x0000000000007941 */ /* 0x000fea0003800000 */
.L_x_36:
[----:B------:R-:W-:Y:S05]  /*2340*/  @P1 BRA `(.L_x_34) ;  /* 0x0000000000041947 */ /* 0x000fea0003800000 */
[----:B------:R-:W-:Y:S01]  /*2350*/  BPT.TRAP 0x1 ;  /* 0x000000040000795c */ /* 0x000fe20000300000 */
.L_x_34:
[----:B-1----:R-:W-:Y:S01]  /*2360*/  SHF.L.U32 R0, R102, 0x1f, RZ ;  /* 0x0000001f66007819 */ /* 0x002fe200000006ff */
[----:B------:R-:W-:Y:S01]  /*2370*/  UIADD3 UR39, UR39, UR48, URZ ;  /* 0x0000003027277290 */ /* 0x000fe2000fffe03f */
[----:B0-----:R-:W-:Y:S01]  /*2380*/  IMAD.SHL.U32 R13, R19, 0x80, RZ ;  /* 0x00000080130d7824 */ /* 0x001fe200078e00ff */
[----:B------:R-:W-:Y:S01]  /*2390*/  UISETP.GE.U32.AND UP1, UPT, UR48, 0x25, UPT ;  /* 0x000000253000788c */ /* 0x000fe2000bf26070 */
[----:B------:R-:W0:Y:S01]  /*23a0*/  SYNCS.PHASECHK.TRANS64.TRYWAIT P0, [UR43+0x8], R0 ;  /* 0x00000800ff0075a7 */ /* 0x000e22000800016b */
[----:B------:R-:W-:Y:S01]  /*23b0*/  UISETP.GT.U32.AND UP0, UPT, UR39, 0x24, UPT ;  /* 0x000000242700788c */ /* 0x000fe2000bf04070 */
[----:B------:R-:W-:Y:S01]  /*23c0*/  SHF.R.S32.HI R11, RZ, 0x1f, R18 ;  /* 0x0000001fff0b7819 */ /* 0x000fe20000011412 */
[----:B------:R-:W-:Y:S02]  /*23d0*/  UIMAD.WIDE.U32 UR4, UR39, -0x45306eb3, URZ ;  /* 0xbacf914d270478a5 */ /* 0x000fe4000f8e003f */
[----:B------:R-:W-:Y:S02]  /*23e0*/  UISETP.LT.U32.AND UP0, UPT, UR48, 0x25, UP0 ;  /* 0x000000253000788c */ /* 0x000fe40008701070 */
[----:B------:R-:W-:-:S02]  /*23f0*/  UIADD3 UR4, UR39, -UR5, URZ ;  /* 0x8000000527047290 */ /* 0x000fc4000fffe03f */
[----:B------:R-:W-:Y:S02]  /*2400*/  USEL UR6, URZ, 0x1, !UP0 ;  /* 0x000000013f067887 */ /* 0x000fe4000c000000 */
[----:B------:R-:W-:Y:S02]  /*2410*/  ULEA.HI UR4, UR4, UR5, URZ, 0x1f ;  /* 0x0000000504047291 */ /* 0x000fe4000f8ff83f */
[----:B------:R-:W-:Y:S02]  /*2420*/  ULOP3.LUT UR38, UR38, UR6, URZ, 0x3c, !UPT ;  /* 0x0000000626267292 */ /* 0x000fe4000f8e3c3f */
[----:B------:R-:W-:-:S04]  /*2430*/  USHF.R.U32.HI UR4, URZ, 0x5, UR4 ;  /* 0x000000053f047899 */ /* 0x000fc80008011604 */
[----:B------:R-:W-:Y:S02]  /*2440*/  @UP1 ULOP3.LUT UR38, UR38, 0x1, UR4, 0x78, !UPT ;  /* 0x0000000126261892 */ /* 0x000fe4000f8e7804 */
[----:B------:R-:W-:Y:S01]  /*2450*/  UIMAD UR39, UR4, -0x25, UR39 ;  /* 0xffffffdb042778a4 */ /* 0x000fe2000f8e0227 */
[----:B0-----:R-:W-:Y:S11]  /*2460*/  @!P0 BRA `(.L_x_38) ;  /* 0x0000005c00708947 */ /* 0x001ff60003800000 */
.L_x_229:
[----:B0-----:R-:W-:Y:S01]  /*2470*/  IMAD.SHL.U32 R3, R22, 0x40, RZ ;  /* 0x0000004016037824 */ /* 0x001fe200078e00ff */
[----:B------:R-:W-:Y:S01]  /*2480*/  ULDC UR6, c[0x0][0x284] ;  /* 0x0000a10000067ab9 */ /* 0x000fe20000000800 */
[----:B------:R-:W-:Y:S01]  /*2490*/  ULDC.64 UR4, c[0x0][0x5d0] ;  /* 0x0001740000047ab9 */ /* 0x000fe20000000a00 */
[----:B------:R-:W-:Y:S01]  /*24a0*/  SHF.R.S32.HI R10, RZ, 0x1f, R13 ;  /* 0x0000001fff0a7819 */ /* 0x000fe2000001140d */
[----:B------:R-:W-:Y:S01]  /*24b0*/  IMAD R7, R11, UR4, RZ ;  /* 0x000000040b077c24 */ /* 0x000fe2000f8e02ff */
[----:B------:R-:W-:Y:S01]  /*24c0*/  ISETP.GE.AND P0, PT, R3, UR6, PT ;  /* 0x0000000603007c0c */ /* 0x000fe2000bf06270 */
[C---:B------:R-:W-:Y:S01]  /*24d0*/  IMAD.WIDE.U32 R4, R18.reuse, UR4, R94 ;  /* 0x0000000412047c25 */ /* 0x040fe2000f8e005e */
[----:B------:R-:W-:Y:S02]  /*24e0*/  ULDC UR4, c[0x0][0x288] ;  /* 0x0000a20000047ab9 */ /* 0x000fe40000000800 */
[C---:B------:R-:W-:Y:S01]  /*24f0*/  ISETP.GE.OR P0, PT, R13.reuse, UR4, P0 ;  /* 0x000000040d007c0c */ /* 0x040fe20008706670 */
[----:B------:R-:W-:Y:S01]  /*2500*/  IMAD R7, R18, UR5, R7 ;  /* 0x0000000512077c24 */ /* 0x000fe2000f8e0207 */
[----:B------:R-:W-:-:S04]  /*2510*/  IADD3 R4, P1, R13, R4, RZ ;  /* 0x000000040d047210 */ /* 0x000fc80007f3e0ff */
[----:B------:R-:W-:-:S07]  /*2520*/  IADD3.X R5, R10, R5, R7, P1, !PT ;  /* 0x000000050a057210 */ /* 0x000fce0000ffe407 */
[----:B------:R-:W-:Y:S05]  /*2530*/  @P0 BRA `(.L_x_39) ;  /* 0x0000003000ac0947 */ /* 0x000fea0003800000 */
[----:B------:R-:W0:Y:S01]  /*2540*/  LDC.64 R8, c[0x0][0x5c8] ;  /* 0x00017200ff087b82 */ /* 0x000e220000000a00 */
[----:B------:R-:W-:Y:S01]  /*2550*/  IMAD.WIDE R14, R22, 0x40, R92 ;  /* 0x00000040160e7825 */ /* 0x000fe200078e025c */
[----:B------:R-:W-:Y:S01]  /*2560*/  ULDC.64 UR4, c[0x0][0x5c0] ;  /* 0x0001700000047ab9 */ /* 0x000fe20000000a00 */
[----:B------:R-:W-:Y:S02]  /*2570*/  BSSY B0, `(.L_x_39) ;  /* 0x0000327000007945 */ /* 0x000fe40003800000 */
[----:B------:R-:W-:Y:S02]  /*2580*/  IMAD.IADD R20, R100, 0x1, -R3 ;  /* 0x0000000164147824 */ /* 0x000fe400078e0a03 */
[----:B------:R-:W-:Y:S02]  /*2590*/  IMAD.IADD R19, R97, 0x1, -R13 ;  /* 0x0000000161137824 */ /* 0x000fe400078e0a0d */
[-C--:B0-----:R-:W-:Y:S02]  /*25a0*/  IMAD R0, R15, R8.reuse, RZ ;  /* 0x000000080f007224 */ /* 0x081fe400078e02ff */
[----:B------:R-:W-:-:S04]  /*25b0*/  IMAD.WIDE.U32 R4, R14, R8, R4 ;  /* 0x000000080e047225 */ /* 0x000fc800078e0004 */
[----:B------:R-:W-:Y:S01]  /*25c0*/  IMAD R7, R14, R9, R0 ;  /* 0x000000090e077224 */ /* 0x000fe200078e0200 */
[----:B------:R-:W-:-:S03]  /*25d0*/  IADD3 R4, P0, R4, UR4, RZ ;  /* 0x0000000404047c10 */ /* 0x000fc6000ff1e0ff */
[----:B------:R-:W-:Y:S01]  /*25e0*/  IMAD.IADD R7, R5, 0x1, R7 ;  /* 0x0000000105077824 */ /* 0x000fe200078e0207 */
[----:B------:R-:W-:-:S04]  /*25f0*/  LEA R6, P1, R8, R4, 0x3 ;  /* 0x0000000408067211 */ /* 0x000fc800078218ff */
[----:B------:R-:W-:Y:S02]  /*2600*/  IADD3.X R5, R7, UR5, RZ, P0, !PT ;  /* 0x0000000507057c10 */ /* 0x000fe400087fe4ff */
[----:B-----5:R-:W-:Y:S02]  /*2610*/  ISETP.NE.AND P0, PT, R91, RZ, PT ;  /* 0x000000ff5b00720c */ /* 0x020fe40003f05270 */
[----:B------:R-:W-:-:S11]  /*2620*/  LEA.HI.X R7, R8, R5, R9, 0x3, P1 ;  /* 0x0000000508077211 */ /* 0x000fd600008f1c09 */
[----:B------:R-:W-:Y:S05]  /*2630*/  @!P0 BRA `(.L_x_40) ;  /* 0x0000002400608947 */ /* 0x000fea0003800000 */
[----:B------:R-:W0:Y:S01]  /*2640*/  LDC.64 R104, c[0x0][0x5b0] ;  /* 0x00016c00ff687b82 */ /* 0x000e220000000a00 */
[----:B------:R-:W-:Y:S01]  /*2650*/  ULDC.64 UR4, c[0x0][0x5b8] ;  /* 0x00016e0000047ab9 */ /* 0x000fe20000000a00 */
[----:B------:R-:W-:Y:S01]  /*2660*/  ISETP.GE.AND P1, PT, R20, 0x1, PT ;  /* 0x000000011400780c */ /* 0x000fe20003f26270 */
[C---:B------:R-:W-:Y:S01]  /*2670*/  IMAD.WIDE.U32 R8, R18.reuse, UR4, R94 ;  /* 0x0000000412087c25 */ /* 0x040fe2000f8e005e */
[----:B------:R-:W-:Y:S02]  /*2680*/  BSSY B1, `(.L_x_41) ;  /* 0x000000e000017945 */ /* 0x000fe40003800000 */
[----:B------:R-:W-:Y:S01]  /*2690*/  ISETP.LT.OR P5, PT, R19, 0x1, !P1 ;  /* 0x000000011300780c */ /* 0x000fe20004fa1670 */
[----:B------:R-:W-:Y:S01]  /*26a0*/  IMAD R3, R11, UR4, RZ ;  /* 0x000000040b037c24 */ /* 0x000fe2000f8e02ff */
[----:B------:R-:W1:Y:S01]  /*26b0*/  LDC.64 R106, c[0x0][0x5a8] ;  /* 0x00016a00ff6a7b82 */ /* 0x000e620000000a00 */
[----:B------:R-:W-:Y:S02]  /*26c0*/  IADD3 R12, P0, R13, R8, RZ ;  /* 0x000000080d0c7210 */ /* 0x000fe40007f1e0ff */
[----:B------:R-:W-:-:S05]  /*26d0*/  IMAD R3, R18, UR5, R3 ;  /* 0x0000000512037c24 */ /* 0x000fca000f8e0203 */
[----:B------:R-:W-:Y:S01]  /*26e0*/  IADD3.X R13, R10, R9, R3, P0, !PT ;  /* 0x000000090a0d7210 */ /* 0x000fe200007fe403 */
[-C--:B0-----:R-:W-:Y:S02]  /*26f0*/  IMAD R0, R15, R104.reuse, RZ ;  /* 0x000000680f007224 */ /* 0x081fe400078e02ff */
[----:B------:R-:W-:-:S04]  /*2700*/  IMAD.WIDE.U32 R8, R14, R104, R12 ;  /* 0x000000680e087225 */ /* 0x000fc800078e000c */
[----:B------:R-:W-:Y:S01]  /*2710*/  IMAD R21, R14, R105, R0 ;  /* 0x000000690e157224 */ /* 0x000fe200078e0200 */
[----:B-1----:R-:W-:-:S04]  /*2720*/  IADD3 R8, P0, R8, R106, RZ ;  /* 0x0000006a08087210 */ /* 0x002fc80007f1e0ff */
[----:B------:R-:W-:Y:S01]  /*2730*/  IADD3.X R9, R107, R9, R21, P0, !PT ;  /* 0x000000096b097210 */ /* 0x000fe200007fe415 */
[----:B------:R-:W-:Y:S08]  /*2740*/  @P5 BRA `(.L_x_42) ;  /* 0x0000000000045947 */ /* 0x000ff00003800000 */
[----:B------:R0:W5:Y:S02]  /*2750*/  LDG.E.U8 R101, desc[UR36][R8.64] ;  /* 0x0000002408657981 */ /* 0x000164000c1e1100 */
.L_x_42:
[----:B------:R-:W-:Y:S05]  /*2760*/  BSYNC B1 ;  /* 0x0000000000017941 */ /* 0x000fea0003800000 */
.L_x_41:
[----:B-----5:R-:W-:Y:S01]  /*2770*/  LOP3.LUT R0, R101, 0xffff, RZ, 0xc0, !PT ;  /* 0x0000ffff65007812 */ /* 0x020fe200078ec0ff */
[----:B------:R-:W-:Y:S01]  /*2780*/  IMAD.SHL.U32 R10, R104, 0x8, RZ ;  /* 0x00000008680a7824 */ /* 0x000fe200078e00ff */
[----:B------:R-:W-:Y:S01]  /*2790*/  ISETP.LT.OR P2, PT, R19, 0x2, !P1 ;  /* 0x000000021300780c */ /* 0x000fe20004f41670 */
[----:B------:R-:W-:Y:S01]  /*27a0*/  BSSY B1, `(.L_x_43) ;  /* 0x000000e000017945 */ /* 0x000fe20003800000 */
[----:B------:R-:W-:Y:S02]  /*27b0*/  PRMT R0, R0, 0x8880, RZ ;  /* 0x0000888000007816 */ /* 0x000fe400000000ff */
[----:B------:R-:W-:Y:S02]  /*27c0*/  SHF.L.U64.HI R11, R104, 0x3, R105 ;  /* 0x00000003680b7819 */ /* 0x000fe40000010269 */
[----:B------:R-:W-:Y:S01]  /*27d0*/  ISETP.GE.AND P0, PT, R20, 0x9, PT ;  /* 0x000000091400780c */ /* 0x000fe20003f06270 */
[----:B------:R-:W-:Y:S02]  /*27e0*/  IMAD R3, R0, R91, RZ ;  /* 0x0000005b00037224 */ /* 0x000fe400078e02ff */
[----:B------:R-:W-:-:S04]  /*27f0*/  IMAD.WIDE.U32 R10, R14, R104, R10 ;  /* 0x000000680e0a7225 */ /* 0x000fc800078e000a */
[----:B------:R-:W-:Y:S01]  /*2800*/  @!P5 IMAD R15, R24, R90, R3 ;  /* 0x0000005a180fd224 */ /* 0x000fe200078e0203 */
[----:B------:R-:W-:Y:S01]  /*2810*/  IADD3 R10, P3, P4, R12, R106, R10 ;  /* 0x0000006a0c0a7210 */ /* 0x000fe20007c7e00a */
[----:B------:R-:W-:-:S03]  /*2820*/  IMAD.IADD R14, R21, 0x1, R11 ;  /* 0x00000001150e7824 */ /* 0x000fc600078e020b */
[----:B------:R1:W-:Y:S01]  /*2830*/  @!P5 STG.E.U8 desc[UR36][R4.64], R15 ;  /* 0x0000000f0400d986 */ /* 0x0003e2000c101124 */
[----:B------:R-:W-:Y:S08]  /*2840*/  @P2 BRA `(.L_x_44) ;  /* 0x00000000000c2947 */ /* 0x000ff00003800000 */
[----:B------:R-:W2:Y:S02]  /*2850*/  LDG.E.U8 R101, desc[UR36][R8.64+0x1] ;  /* 0x0000012408657981 */ /* 0x000ea4000c1e1100 */
[----:B--2---:R-:W-:-:S05]  /*2860*/  PRMT R0, R101, 0x8880, RZ ;  /* 0x0000888065007816 */ /* 0x004fca00000000ff */
[----:B------:R-:W-:-:S07]  /*2870*/  IMAD R3, R0, R91, RZ ;  /* 0x0000005b00037224 */ /* 0x000fce00078e02ff */
.L_x_44:
[----:B------:R-:W-:Y:S05]  /*2880*/  BSYNC B1 ;  /* 0x0000000000017941 */ /* 0x000fea0003800000 */
.L_x_43:
[----:B------:R-:W-:Y:S01]  /*2890*/  ISETP.LT.OR P5, PT, R19, 0x1, !P0 ;  /* 0x000000011300780c */ /* 0x000fe200047a1670 */
[----:B------:R-:W-:Y:S01]  /*28a0*/  @!P2 IMAD R25, R25, R90, R3 ;  /* 0x0000005a1919a224 */ /* 0x000fe200078e0203 */
[----:B------:R-:W-:Y:S01]  /*28b0*/  BSSY B1, `(.L_x_45) ;  /* 0x000000a000017945 */ /* 0x000fe20003800000 */
[----:B------:R-:W-:Y:S02]  /*28c0*/  IADD3.X R11, R13, R107, R14, P3, P4 ;  /* 0x0000006b0d0b7210 */ /* 0x000fe40001fe840e */
[C---:B------:R-:W-:Y:S01]  /*28d0*/  ISETP.LT.OR P3, PT, R19.reuse, 0x2, !P0 ;  /* 0x000000021300780c */ /* 0x040fe20004761670 */
[----:B------:R2:W-:Y:S01]  /*28e0*/  @!P2 STG.E.U8 desc[UR36][R4.64+0x1], R25 ;  /* 0x000001190400a986 */ /* 0x0005e2000c101124 */
[C---:B------:R-:W-:Y:S02]  /*28f0*/  ISETP.LT.OR P4, PT, R19.reuse, 0x9, !P1 ;  /* 0x000000091300780c */ /* 0x040fe40004f81670 */
[----:B------:R-:W-:-:S04]  /*2900*/  ISETP.LT.OR P2, PT, R19, 0xa, !P1 ;  /* 0x0000000a1300780c */ /* 0x000fc80004f41670 */
[----:B------:R-:W-:Y:S09]  /*2910*/  @P5 BRA `(.L_x_46) ;  /* 0x00000000000c5947 */ /* 0x000ff20003800000 */
[----:B------:R-:W3:Y:S02]  /*2920*/  LDG.E.U8 R101, desc[UR36][R10.64] ;  /* 0x000000240a657981 */ /* 0x000ee4000c1e1100 */
[----:B---3--:R-:W-:-:S05]  /*2930*/  PRMT R0, R101, 0x8880, RZ ;  /* 0x0000888065007816 */ /* 0x008fca00000000ff */
[----:B------:R-:W-:-:S07]  /*2940*/  IMAD R3, R0, R91, RZ ;  /* 0x0000005b00037224 */ /* 0x000fce00078e02ff */
.L_x_46:
[----:B------:R-:W-:Y:S05]  /*2950*/  BSYNC B1 ;  /* 0x0000000000017941 */ /* 0x000fea0003800000 */
.L_x_45:
[----:B------:R-:W-:Y:S01]  /*2960*/  @!P5 IMAD R13, R26, R90, R3 ;  /* 0x0000005a1a0dd224 */ /* 0x000fe200078e0203 */
[----:B------:R-:W-:Y:S04]  /*2970*/  BSSY B1, `(.L_x_47) ;  /* 0x0000006000017945 */ /* 0x000fe80003800000 */
[----:B------:R3:W-:Y:S01]  /*2980*/  @!P5 STG.E.U8 desc[UR36][R6.64], R13 ;  /* 0x0000000d0600d986 */ /* 0x0007e2000c101124 */
[----:B------:R-:W-:Y:S05]  /*2990*/  @P3 BRA `(.L_x_48) ;  /* 0x00000000000c3947 */ /* 0x000fea0003800000 */
[----:B------:R-:W4:Y:S02]  /*29a0*/  LDG.E.U8 R101, desc[UR36][R10.64+0x1] ;  /* 0x000001240a657981 */ /* 0x000f24000c1e1100 */
[----:B----4-:R-:W-:-:S05]  /*29b0*/  PRMT R0, R101, 0x8880, RZ ;  /* 0x0000888065007816 */ /* 0x010fca00000000ff */
[----:B------:R-:W-:-:S07]  /*29c0*/  IMAD R3, R0, R91, RZ ;  /* 0x0000005b00037224 */ /* 0x000fce00078e02ff */
.L_x_48:
[----:B------:R-:W-:Y:S05]  /*29d0*/  BSYNC B1 ;  /* 0x0000000000017941 */ /* 0x000fea0003800000 */
.L_x_47:
[----:B------:R-:W-:Y:S01]  /*29e0*/  @!P3 IMAD R27, R27, R90, R3 ;  /* 0x0000005a1b1bb224 */ /* 0x000fe200078e0203 */
[----:B------:R-:W-:Y:S04]  /*29f0*/  BSSY B1, `(.L_x_49) ;  /* 0x0000006000017945 */ /* 0x000fe80003800000 */
[----:B------:R4:W-:Y:S01]  /*2a00*/  @!P3 STG.E.U8 desc[UR36][R6.64+0x1], R27 ;  /* 0x0000011b0600b986 */ /* 0x0009e2000c101124 */
[----:B------:R-:W-:Y:S05]  /*2a10*/  @P4 BRA `(.L_x_50) ;  /* 0x00000000000c4947 */ /* 0x000fea0003800000 */
[----:B------:R-:W5:Y:S02]  /*2a20*/  LDG.E.U8 R101, desc[UR36][R8.64+0x8] ;  /* 0x0000082408657981 */ /* 0x000f64000c1e1100 */
[----:B-----5:R-:W-:-:S05]  /*2a30*/  PRMT R0, R101, 0x8880, RZ ;  /* 0x0000888065007816 */ /* 0x020fca00000000ff */
[----:B------:R-:W-:-:S07]  /*2a40*/  IMAD R3, R0, R91, RZ ;  /* 0x0000005b00037224 */ /* 0x000fce00078e02ff */
.L_x_50:
[----:B------:R-:W-:Y:S05]  /*2a50*/  BSYNC B1 ;  /* 0x0000000000017941 */ /* 0x000fea0003800000 */
.L_x_49:
[----:B---3--:R-:W-:Y:S01]  /*2a60*/  @!P4 IMAD R13, R28, R90, R3 ;  /* 0x0000005a1c0dc224 */ /* 0x008fe200078e0203 */
[----:B------:R-:W-:Y:S04]  /*2a70*/  BSSY B1, `(.L_x_51) ;  /* 0x0000006000017945 */ /* 0x000fe80003800000 */
[----:B------:R3:W-:Y:S01]  /*2a80*/  @!P4 STG.E.U8 desc[UR36][R4.64+0x8], R13 ;  /* 0x0000080d0400c986 */ /* 0x0007e2000c101124 */
[----:B------:R-:W-:Y:S05]  /*2a90*/  @P2 BRA `(.L_x_52) ;  /* 0x00000000000c2947 */ /* 0x000fea0003800000 */
[----:B------:R-:W5:Y:S02]  /*2aa0*/  LDG.E.U8 R101, desc[UR36][R8.64+0x9] ;  /* 0x0000092408657981 */ /* 0x000f64000c1e1100 */
[----:B-----5:R-:W-:-:S05]  /*2ab0*/  PRMT R0, R101, 0x8880, RZ ;  /* 0x0000888065007816 */ /* 0x020fca00000000ff */
[----:B------:R-:W-:-:S07]  /*2ac0*/  IMAD R3, R0, R91, RZ ;  /* 0x0000005b00037224 */ /* 0x000fce00078e02ff */
.L_x_52:
[----:B------:R-:W-:Y:S05]  /*2ad0*/  BSYNC B1 ;  /* 0x0000000000017941 */ /* 0x000fea0003800000 */
.L_x_51:
[----:B------:R-:W-:Y:S01]  /*2ae0*/  ISETP.LT.OR P4, PT, R19, 0x9, !P0 ;  /* 0x000000091300780c */ /* 0x000fe20004781670 */
[----:B------:R-:W-:Y:S01]  /*2af0*/  @!P2 IMAD R29, R29, R90, R3 ;  /* 0x0000005a1d1da224 */ /* 0x000fe200078e0203 */
[----:B------:R-:W-:Y:S01]  /*2b00*/  BSSY B1, `(.L_x_53) ;  /* 0x0000009000017945 */ /* 0x000fe20003800000 */
[C---:B------:R-:W-:Y:S02]  /*2b10*/  ISETP.LT.OR P3, PT, R19.reuse, 0xa, !P0 ;  /* 0x0000000a1300780c */ /* 0x040fe40004761670 */
[C---:B------:R-:W-:Y:S01]  /*2b20*/  ISETP.LT.OR P5, PT, R19.reuse, 0x11, !P1 ;  /* 0x000000111300780c */ /* 0x040fe20004fa1670 */
[----:B------:R0:W-:Y:S01]  /*2b30*/  @!P2 STG.E.U8 desc[UR36][R4.64+0x9], R29 ;  /* 0x0000091d0400a986 */ /* 0x0001e2000c101124 */
[----:B------:R-:W-:-:S06]  /*2b40*/  ISETP.LT.OR P2, PT, R19, 0x12, !P1 ;  /* 0x000000121300780c */ /* 0x000fcc0004f41670 */
[----:B------:R-:W-:Y:S07]  /*2b50*/  @P4 BRA `(.L_x_54) ;  /* 0x00000000000c4947 */ /* 0x000fee0003800000 */
[----:B------:R-:W5:Y:S02]  /*2b60*/  LDG.E.U8 R101, desc[UR36][R10.64+0x8] ;  /* 0x000008240a657981 */ /* 0x000f64000c1e1100 */
[----:B-----5:R-:W-:-:S05]  /*2b70*/  PRMT R0, R101, 0x8880, RZ ;  /* 0x0000888065007816 */ /* 0x020fca00000000ff */
[----:B------:R-:W-:-:S07]  /*2b80*/  IMAD R3, R0, R91, RZ ;  /* 0x0000005b00037224 */ /* 0x000fce00078e02ff */
.L_x_54:
[----:B------:R-:W-:Y:S05]  /*2b90*/  BSYNC B1 ;  /* 0x0000000000017941 */ /* 0x000fea0003800000 */
.L_x_53:
[----:B---3--:R-:W-:Y:S01]  /*2ba0*/  @!P4 IMAD R13, R30, R90, R3 ;  /* 0x0000005a1e0dc224 */ /* 0x008fe200078e0203 */
[----:B------:R-:W-:Y:S04]  /*2bb0*/  BSSY B1, `(.L_x_55) ;  /* 0x0000006000017945 */ /* 0x000fe80003800000 */
[----:B------:R3:W-:Y:S01]  /*2bc0*/  @!P4 STG.E.U8 desc[UR36][R6.64+0x8], R13 ;  /* 0x0000080d0600c986 */ /* 0x0007e2000c101124 */
[----:B------:R-:W-:Y:S05]  /*2bd0*/  @P3 BRA `(.L_x_56) ;  /* 0x00000000000c3947 */ /* 0x000fea0003800000 */
[----:B------:R-:W5:Y:S02]  /*2be0*/  LDG.E.U8 R101, desc[UR36][R10.64+0x9] ;  /* 0x000009240a657981 */ /* 0x000f64000c1e1100 */
[----:B-----5:R-:W-:-:S05]  /*2bf0*/  PRMT R0, R101, 0x8880, RZ ;  /* 0x0000888065007816 */ /* 0x020fca00000000ff */
[----:B------:R-:W-:-:S07]  /*2c00*/  IMAD R3, R0, R91, RZ ;  /* 0x0000005b00037224 */ /* 0x000fce00078e02ff */
.L_x_56:
[----:B------:R-:W-:Y:S05]  /*2c10*/  BSYNC B1 ;  /* 0x0000000000017941 */ /* 0x000fea0003800000 */
.L_x_55:
[----:B------:R-:W-:Y:S01]  /*2c20*/  @!P3 IMAD R31, R31, R90, R3 ;  /* 0x0000005a1f1fb224 */ /* 0x000fe200078e0203 */
[----:B------:R-:W-:Y:S04]  /*2c30*/  BSSY B1, `(.L_x_57) ;  /* 0x0000006000017945 */ /* 0x000fe80003800000 */
[----:B------:R0:W-:Y:S01]  /*2c40*/  @!P3 STG.E.U8 desc[UR36][R6.64+0x9], R31 ;  /* 0x0000091f0600b986 */ /* 0x0001e2000c101124 */
[----:B------:R-:W-:Y:S05]  /*2c50*/  @P5 BRA `(.L_x_58) ;  /* 0x00000000000c5947 */ /* 0x000fea0003800000 */
[----:B------:R-:W5:Y:S02]  /*2c60*/  LDG.E.U8 R101, desc[UR36][R8.64+0x10] ;  /* 0x0000102408657981 */ /* 0x000f64000c1e1100 */
[----:B-----5:R-:W-:-:S05]  /*2c70*/  PRMT R0, R101, 0x8880, RZ ;  /* 0x0000888065007816 */ /* 0x020fca00000000ff */
[----:B------:R-:W-:-:S07]  /*2c80*/  IMAD R3, R0, R91, RZ ;  /* 0x0000005b00037224 */ /* 0x000fce00078e02ff */
.L_x_58:
[----:B------:R-:W-:Y:S05]  /*2c90*/  BSYNC B1 ;  /* 0x0000000000017941 */ /* 0x000fea0003800000 */
.L_x_57:
[----:B---3--:R-:W-:Y:S01]  /*2ca0*/  @!P5 IMAD R13, R32, R90, R3 ;  /* 0x0000005a200dd224 */ /* 0x008fe200078e0203 */
[----:B------:R-:W-:Y:S04]  /*2cb0*/  BSSY B1, `(.L_x_59) ;  /* 0x0000006000017945 */ /* 0x000fe80003800000 */
[----:B------:R3:W-:Y:S01]  /*2cc0*/  @!P5 STG.E.U8 desc[UR36][R4.64+0x10], R13 ;  /* 0x0000100d0400d986 */ /* 0x0007e2000c101124 */
[----:B------:R-:W-:Y:S05]  /*2cd0*/  @P2 BRA `(.L_x_60) ;  /* 0x00000000000c2947 */ /* 0x000fea0003800000 */
[----:B------:R-:W5:Y:S02]  /*2ce0*/  LDG.E.U8 R101, desc[UR36][R8.64+0x11] ;  /* 0x0000112408657981 */ /* 0x000f64000c1e1100 */
[----:B-----5:R-:W-:-:S05]  /*2cf0*/  PRMT R0, R101, 0x8880, RZ ;  /* 0x0000888065007816 */ /* 0x020fca00000000ff */
[----:B------:R-:W-:-:S07]  /*2d00*/  IMAD R3, R0, R91, RZ ;  /* 0x0000005b00037224 */ /* 0x000fce00078e02ff */
.L_x_60:
[----:B------:R-:W-:Y:S05]  /*2d10*/  BSYNC B1 ;  /* 0x0000000000017941 */ /* 0x000fea0003800000 */
.L_x_59:
        /* <DEDUP_REMOVED lines=11> */
.L_x_62:
[----:B------:R-:W-:Y:S05]  /*2dd0*/  BSYNC B1 ;  /* 0x0000000000017941 */ /* 0x000fea0003800000 */
.L_x_61:
[----:B---3--:R-:W-:Y:S01]  /*2de0*/  @!P4 IMAD R13, R34, R90, R3 ;  /* 0x0000005a220dc224 */ /* 0x008fe200078e0203 */
[----:B------:R-:W-:Y:S04]  /*2df0*/  BSSY B1, `(.L_x_63) ;  /* 0x0000006000017945 */ /* 0x000fe80003800000 */
[----:B------:R3:W-:Y:S01]  /*2e00*/  @!P4 STG.E.U8 desc[UR36][R6.64+0x10], R13 ;  /* 0x0000100d0600c986 */ /* 0x0007e2000c101124 */
[----:B------:R-:W-:Y:S05]  /*2e10*/  @P3 BRA `(.L_x_64) ;  /* 0x00000000000c3947 */ /* 0x000fea0003800000 */
[----:B------:R-:W5:Y:S02]  /*2e20*/  LDG.E.U8 R101, desc[UR36][R10.64+0x11] ;  /* 0x000011240a657981 */ /* 0x000f64000c1e1100 */
[----:B-----5:R-:W-:-:S05]  /*2e30*/  PRMT R0, R101, 0x8880, RZ ;  /* 0x0000888065007816 */ /* 0x020fca00000000ff */
[----:B------:R-:W-:-:S07]  /*2e40*/  IMAD R3, R0, R91, RZ ;  /* 0x0000005b00037224 */ /* 0x000fce00078e02ff */
.L_x_64:
[----:B------:R-:W-:Y:S05]  /*2e50*/  BSYNC B1 ;  /* 0x0000000000017941 */ /* 0x000fea0003800000 */
.L_x_63:
[----:B------:R-:W-:Y:S01]  /*2e60*/  @!P3 IMAD R35, R35, R90, R3 ;  /* 0x0000005a2323b224 */ /* 0x000fe200078e0203 */
[----:B------:R-:W-:Y:S04]  /*2e70*/  BSSY B1, `(.L_x_65) ;  /* 0x0000006000017945 */ /* 0x000fe80003800000 */
[----:B------:R0:W-:Y:S01]  /*2e80*/  @!P3 STG.E.U8 desc[UR36][R6.64+0x11], R35 ;  /* 0x000011230600b986 */ /* 0x0001e2000c101124 */
[----:B------:R-:W-:Y:S05]  /*2e90*/  @P5 BRA `(.L_x_66) ;  /* 0x00000000000c5947 */ /* 0x000fea0003800000 */
[----:B------:R-:W5:Y:S02]  /*2ea0*/  LDG.E.U8 R101, desc[UR36][R8.64+0x18] ;  /* 0x0000182408657981 */ /* 0x000f64000c1e1100 */
[----:B-----5:R-:W-:-:S05]  /*2eb0*/  PRMT R0, R101, 0x8880, RZ ;  /* 0x0000888065007816 */ /* 0x020fca00000000ff */
[----:B------:R-:W-:-:S07]  /*2ec0*/  IMAD R3, R0, R91, RZ ;  /* 0x0000005b00037224 */ /* 0x000fce00078e02ff */
.L_x_66:
[----:B------:R-:W-:Y:S05]  /*2ed0*/  BSYNC B1 ;  /* 0x0000000000017941 */ /* 0x000fea0003800000 */
.L_x_65:
[----:B---3--:R-:W-:Y:S01]  /*2ee0*/  @!P5 IMAD R13, R36, R90, R3 ;  /* 0x0000005a240dd224 */ /* 0x008fe200078e0203 */
[----:B------:R-:W-:Y:S04]  /*2ef0*/  BSSY B1, `(.L_x_67) ;  /* 0x0000006000017945 */ /* 0x000fe80003800000 */
[----:B------:R3:W-:Y:S01]  /*2f00*/  @!P5 STG.E.U8 desc[UR36][R4.64+0x18], R13 ;  /* 0x0000180d0400d986 */ /* 0x0007e2000c101124 */
[----:B------:R-:W-:Y:S05]  /*2f10*/  @P2 BRA `(.L_x_68) ;  /* 0x00000000000c2947 */ /* 0x000fea0003800000 */
[----:B------:R-:W5:Y:S02]  /*2f20*/  LDG.E.U8 R101, desc[UR36][R8.64+0x19] ;  /* 0x0000192408657981 */ /* 0x000f64000c1e1100 */
[----:B-----5:R-:W-:-:S05]  /*2f30*/  PRMT R0, R101, 0x8880, RZ ;  /* 0x0000888065007816 */ /* 0x020fca00000000ff */
[----:B------:R-:W-:-:S07]  /*2f40*/  IMAD R3, R0, R91, RZ ;  /* 0x0000005b00037224 */ /* 0x000fce00078e02ff */
.L_x_68:
[----:B------:R-:W-:Y:S05]  /*2f50*/  BSYNC B1 ;  /* 0x0000000000017941 */ /* 0x000fea0003800000 */
.L_x_67:
        /* <DEDUP_REMOVED lines=11> */
.L_x_70:
[----:B------:R-:W-:Y:S05]  /*3010*/  BSYNC B1 ;  /* 0x0000000000017941 */ /* 0x000fea0003800000 */
.L_x_69:
[----:B---3--:R-:W-:Y:S01]  /*3020*/  @!P4 IMAD R13, R38, R90, R3 ;  /* 0x0000005a260dc224 */ /* 0x008fe200078e0203 */
[----:B------:R-:W-:Y:S04]  /*3030*/  BSSY B1, `(.L_x_71) ;  /* 0x0000006000017945 */ /* 0x000fe80003800000 */
[----:B------:R3:W-:Y:S01]  /*3040*/  @!P4 STG.E.U8 desc[UR36][R6.64+0x18], R13 ;  /* 0x0000180d0600c986 */ /* 0x0007e2000c101124 */
[----:B------:R-:W-:Y:S05]  /*3050*/  @P3 BRA `(.L_x_72) ;  /* 0x00000000000c3947 */ /* 0x000fea0003800000 */
[----:B------:R-:W5:Y:S02]  /*3060*/  LDG.E.U8 R101, desc[UR36][R10.64+0x19] ;  /* 0x000019240a657981 */ /* 0x000f64000c1e1100 */
[----:B-----5:R-:W-:-:S05]  /*3070*/  PRMT R0, R101, 0x8880, RZ ;  /* 0x0000888065007816 */ /* 0x020fca00000000ff */
[----:B------:R-:W-:-:S07]  /*3080*/  IMAD R3, R0, R91, RZ ;  /* 0x0000005b00037224 */ /* 0x000fce00078e02ff */
.L_x_72:
[----:B------:R-:W-:Y:S05]  /*3090*/  BSYNC B1 ;  /* 0x0000000000017941 */ /* 0x000fea0003800000 */
.L_x_71:
[----:B------:R-:W-:Y:S01]  /*30a0*/  @!P3 IMAD R39, R39, R90, R3 ;  /* 0x0000005a2727b224 */ /* 0x000fe200078e0203 */
[----:B------:R-:W-:Y:S04]  /*30b0*/  BSSY B1, `(.L_x_73) ;  /* 0x0000006000017945 */ /* 0x000fe80003800000 */
[----:B------:R0:W-:Y:S01]  /*30c0*/  @!P3 STG.E.U8 desc[UR36][R6.64+0x19], R39 ;  /* 0x000019270600b986 */ /* 0x0001e2000c101124 */
[----:B------:R-:W-:Y:S05]  /*30d0*/  @P5 BRA `(.L_x_74) ;  /* 0x00000000000c5947 */ /* 0x000fea0003800000 */
[----:B------:R-:W5:Y:S02]  /*30e0*/  LDG.E.U8 R101, desc[UR36][R8.64+0x20] ;  /* 0x0000202408657981 */ /* 0x000f64000c1e1100 */
[----:B-----5:R-:W-:-:S05]  /*30f0*/  PRMT R0, R101, 0x8880, RZ ;  /* 0x0000888065007816 */ /* 0x020fca00000000ff */
[----:B------:R-:W-:-:S07]  /*3100*/  IMAD R3, R0, R91, RZ ;  /* 0x0000005b00037224 */ /* 0x000fce00078e02ff */
.L_x_74:
[----:B------:R-:W-:Y:S05]  /*3110*/  BSYNC B1 ;  /* 0x0000000000017941 */ /* 0x000fea0003800000 */
.L_x_73:
[----:B---3--:R-:W-:Y:S01]  /*3120*/  @!P5 IMAD R13, R40, R90, R3 ;  /* 0x0000005a280dd224 */ /* 0x008fe200078e0203 */
[----:B------:R-:W-:Y:S04]  /*3130*/  BSSY B1, `(.L_x_75) ;  /* 0x0000006000017945 */ /* 0x000fe80003800000 */
[----:B------:R3:W-:Y:S01]  /*3140*/  @!P5 STG.E.U8 desc[UR36][R4.64+0x20], R13 ;  /* 0x0000200d0400d986 */ /* 0x0007e2000c101124 */
[----:B------:R-:W-:Y:S05]  /*3150*/  @P2 BRA `(.L_x_76) ;  /* 0x00000000000c2947 */ /* 0x000fea0003800000 */
[----:B------:R-:W5:Y:S02]  /*3160*/  LDG.E.U8 R101, desc[UR36][R8.64+0x21] ;  /* 0x0000212408657981 */ /* 0x000f64000c1e1100 */
[----:B-----5:R-:W-:-:S05]  /*3170*/  PRMT R0, R101, 0x8880, RZ ;  /* 0x0000888065007816 */ /* 0x020fca00000000ff */
[----:B------:R-:W-:-:S07]  /*3180*/  IMAD R3, R0, R91, RZ ;  /* 0x0000005b00037224 */ /* 0x000fce00078e02ff */
.L_x_76:
[----:B------:R-:W-:Y:S05]  /*3190*/  BSYNC B1 ;  /* 0x0000000000017941 */ /* 0x000fea0003800000 */
.L_x_75:
        /* <DEDUP_REMOVED lines=11> */
.L_x_78:
[----:B------:R-:W-:Y:S05]  /*3250*/  BSYNC B1 ;  /* 0x0000000000017941 */ /* 0x000fea0003800000 */
.L_x_77:
[----:B---3--:R-:W-:Y:S01]  /*3260*/  @!P4 IMAD R13, R42, R90, R3 ;  /* 0x0000005a2a0dc224 */ /* 0x008fe200078e0203 */
[----:B------:R-:W-:Y:S04]  /*3270*/  BSSY B1, `(.L_x_79) ;  /* 0x0000006000017945 */ /* 0x000fe80003800000 */
[----:B------:R3:W-:Y:S01]  /*3280*/  @!P4 STG.E.U8 desc[UR36][R6.64+0x20], R13 ;  /* 0x0000200d0600c986 */ /* 0x0007e2000c101124 */
[----:B------:R-:W-:Y:S05]  /*3290*/  @P3 BRA `(.L_x_80) ;  /* 0x00000000000c3947 */ /* 0x000fea0003800000 */
[----:B------:R-:W5:Y:S02]  /*32a0*/  LDG.E.U8 R101, desc[UR36][R10.64+0x21] ;  /* 0x000021240a657981 */ /* 0x000f64000c1e1100 */
[----:B-----5:R-:W-:-:S05]  /*32b0*/  PRMT R0, R101, 0x8880, RZ ;  /* 0x0000888065007816 */ /* 0x020fca00000000ff */
[----:B------:R-:W-:-:S07]  /*32c0*/  IMAD R3, R0, R91, RZ ;  /* 0x0000005b00037224 */ /* 0x000fce00078e02ff */
.L_x_80:
[----:B------:R-:W-:Y:S05]  /*32d0*/  BSYNC B1 ;  /* 0x0000000000017941 */ /* 0x000fea0003800000 */
.L_x_79:
[----:B------:R-:W-:Y:S01]  /*32e0*/  @!P3 IMAD R43, R43, R90, R3 ;  /* 0x0000005a2b2bb224 */ /* 0x000fe200078e0203 */
[----:B------:R-:W-:Y:S04]  /*32f0*/  BSSY B1, `(.L_x_81) ;  /* 0x0000006000017945 */ /* 0x000fe80003800000 */
[----:B------:R0:W-:Y:S01]  /*3300*/  @!P3 STG.E.U8 desc[UR36][R6.64+0x21], R43 ;  /* 0x0000212b0600b986 */ /* 0x0001e2000c101124 */
[----:B------:R-:W-:Y:S05]  /*3310*/  @P5 BRA `(.L_x_82) ;  /* 0x00000000000c5947 */ /* 0x000fea0003800000 */
[----:B------:R-:W5:Y:S02]  /*3320*/  LDG.E.U8 R101, desc[UR36][R8.64+0x28] ;  /* 0x0000282408657981 */ /* 0x000f64000c1e1100 */
[----:B-----5:R-:W-:-:S05]  /*3330*/  PRMT R0, R101, 0x8880, RZ ;  /* 0x0000888065007816 */ /* 0x020fca00000000ff */
[----:B------:R-:W-:-:S07]  /*3340*/  IMAD R3, R0, R91, RZ ;  /* 0x0000005b00037224 */ /* 0x000fce00078e02ff */
.L_x_82:
[----:B------:R-:W-:Y:S05]  /*3350*/  BSYNC B1 ;  /* 0x0000000000017941 */ /* 0x000fea0003800000 */
.L_x_81:
[----:B---3--:R-:W-:Y:S01]  /*3360*/  @!P5 IMAD R13, R44, R90, R3 ;  /* 0x0000005a2c0dd224 */ /* 0x008fe200078e0203 */
[----:B------:R-:W-:Y:S04]  /*3370*/  BSSY B1, `(.L_x_83) ;  /* 0x0000006000017945 */ /* 0x000fe80003800000 */
[----:B------:R3:W-:Y:S01]  /*3380*/  @!P5 STG.E.U8 desc[UR36][R4.64+0x28], R13 ;  /* 0x0000280d0400d986 */ /* 0x0007e2000c101124 */
[----:B------:R-:W-:Y:S05]  /*3390*/  @P2 BRA `(.L_x_84) ;  /* 0x00000000000c2947 */ /* 0x000fea0003800000 */
[----:B------:R-:W5:Y:S02]  /*33a0*/  LDG.E.U8 R101, desc[UR36][R8.64+0x29] ;  /* 0x0000292408657981 */ /* 0x000f64000c1e1100 */
[----:B-----5:R-:W-:-:S05]  /*33b0*/  PRMT R0, R101, 0x8880, RZ ;  /* 0x0000888065007816 */ /* 0x020fca00000000ff */
[----:B------:R-:W-:-:S07]  /*33c0*/  IMAD R3, R0, R91, RZ ;  /* 0x0000005b00037224 */ /* 0x000fce00078e02ff */
.L_x_84:
[----:B------:R-:W-:Y:S05]  /*33d0*/  BSYNC B1 ;  /* 0x0000000000017941 */ /* 0x000fea0003800000 */
.L_x_83:
        /* <DEDUP_REMOVED lines=11> */
.L_x_86:
[----:B------:R-:W-:Y:S05]  /*3490*/  BSYNC B1 ;  /* 0x0000000000017941 */ /* 0x000fea0003800000 */
.L_x_85:
[----:B---3--:R-:W-:Y:S01]  /*34a0*/  @!P4 IMAD R13, R46, R90, R3 ;  /* 0x0000005a2e0dc224 */ /* 0x008fe200078e0203 */
[----:B------:R-:W-:Y:S04]  /*34b0*/  BSSY B1, `(.L_x_87) ;  /* 0x0000006000017945 */ /* 0x000fe80003800000 */
[----:B------:R3:W-:Y:S01]  /*34c0*/  @!P4 STG.E.U8 desc[UR36][R6.64+0x28], R13 ;  /* 0x0000280d0600c986 */ /* 0x0007e2000c101124 */
[----:B------:R-:W-:Y:S05]  /*34d0*/  @P3 BRA `(.L_x_88) ;  /* 0x00000000000c3947 */ /* 0x000fea0003800000 */
[----:B------:R-:W5:Y:S02]  /*34e0*/  LDG.E.U8 R101, desc[UR36][R10.64+0x29] ;  /* 0x000029240a657981 */ /* 0x000f64000c1e1100 */
[----:B-----5:R-:W-:-:S05]  /*34f0*/  PRMT R0, R101, 0x8880, RZ ;  /* 0x0000888065007816 */ /* 0x020fca00000000ff */
[----:B------:R-:W-:-:S07]  /*3500*/  IMAD R3, R0, R91, RZ ;  /* 0x0000005b00037224 */ /* 0x000fce00078e02ff */
.L_x_88:
[----:B------:R-:W-:Y:S05]  /*3510*/  BSYNC B1 ;  /* 0x0000000000017941 */ /* 0x000fea0003800000 */
.L_x_87:
[----:B------:R-:W-:Y:S01]  /*3520*/  @!P3 IMAD R47, R47, R90, R3 ;  /* 0x0000005a2f2fb224 */ /* 0x000fe200078e0203 */
[----:B------:R-:W-:Y:S04]  /*3530*/  BSSY B1, `(.L_x_89) ;  /* 0x0000006000017945 */ /* 0x000fe80003800000 */
[----:B------:R0:W-:Y:S01]  /*3540*/  @!P3 STG.E.U8 desc[UR36][R6.64+0x29], R47 ;  /* 0x0000292f0600b986 */ /* 0x0001e2000c101124 */
[----:B------:R-:W-:Y:S05]  /*3550*/  @P5 BRA `(.L_x_90) ;  /* 0x00000000000c5947 */ /* 0x000fea0003800000 */
[----:B------:R-:W5:Y:S02]  /*3560*/  LDG.E.U8 R101, desc[UR36][R8.64+0x30] ;  /* 0x0000302408657981 */ /* 0x000f64000c1e1100 */
[----:B-----5:R-:W-:-:S05]  /*3570*/  PRMT R0, R101, 0x8880, RZ ;  /* 0x0000888065007816 */ /* 0x020fca00000000ff */
[----:B------:R-:W-:-:S07]  /*3580*/  IMAD R3, R0, R91, RZ ;  /* 0x0000005b00037224 */ /* 0x000fce00078e02ff */
.L_x_90:
[----:B------:R-:W-:Y:S05]  /*3590*/  BSYNC B1 ;  /* 0x0000000000017941 */ /* 0x000fea0003800000 */
.L_x_89:
[----:B---3--:R-:W-:Y:S01]  /*35a0*/  @!P5 IMAD R13, R48, R90, R3 ;  /* 0x0000005a300dd224 */ /* 0x008fe200078e0203 */
[----:B------:R-:W-:Y:S04]  /*35b0*/  BSSY B1, `(.L_x_91) ;  /* 0x0000006000017945 */ /* 0x000fe80003800000 */
[----:B------:R3:W-:Y:S01]  /*35c0*/  @!P5 STG.E.U8 desc[UR36][R4.64+0x30], R13 ;  /* 0x0000300d0400d986 */ /* 0x0007e2000c101124 */
[----:B------:R-:W-:Y:S05]  /*35d0*/  @P2 BRA `(.L_x_92) ;  /* 0x00000000000c2947 */ /* 0x000fea0003800000 */
[----:B------:R-:W5:Y:S02]  /*35e0*/  LDG.E.U8 R101, desc[UR36][R8.64+0x31] ;  /* 0x0000312408657981 */ /* 0x000f64000c1e1100 */
[----:B-----5:R-:W-:-:S05]  /*35f0*/  PRMT R0, R101, 0x8880, RZ ;  /* 0x0000888065007816 */ /* 0x020fca00000000ff */
[----:B------:R-:W-:-:S07]  /*3600*/  IMAD R3, R0, R91, RZ ;  /* 0x0000005b00037224 */ /* 0x000fce00078e02ff */
.L_x_92:
[----:B------:R-:W-:Y:S05]  /*3610*/  BSYNC B1 ;  /* 0x0000000000017941 */ /* 0x000fea0003800000 */
.L_x_91:
        /* <DEDUP_REMOVED lines=11> */
.L_x_94:
[----:B------:R-:W-:Y:S05]  /*36d0*/  BSYNC B1 ;  /* 0x0000000000017941 */ /* 0x000fea0003800000 */
.L_x_93:
[----:B---3--:R-:W-:Y:S01]  /*36e0*/  @!P4 IMAD R13, R50, R90, R3 ;  /* 0x0000005a320dc224 */ /* 0x008fe200078e0203 */
[----:B------:R-:W-:Y:S04]  /*36f0*/  BSSY B1, `(.L_x_95) ;  /* 0x0000006000017945 */ /* 0x000fe80003800000 */
[----:B------:R3:W-:Y:S01]  /*3700*/  @!P4 STG.E.U8 desc[UR36][R6.64+0x30], R13 ;  /* 0x0000300d0600c986 */ /* 0x0007e2000c101124 */
[----:B------:R-:W-:Y:S05]  /*3710*/  @P3 BRA `(.L_x_96) ;  /* 0x00000000000c3947 */ /* 0x000fea0003800000 */
[----:B------:R-:W5:Y:S02]  /*3720*/  LDG.E.U8 R101, desc[UR36][R10.64+0x31] ;  /* 0x000031240a657981 */ /* 0x000f64000c1e1100 */
[----:B-----5:R-:W-:-:S05]  /*3730*/  PRMT R0, R101, 0x8880, RZ ;  /* 0x0000888065007816 */ /* 0x020fca00000000ff */
[----:B------:R-:W-:-:S07]  /*3740*/  IMAD R3, R0, R91, RZ ;  /* 0x0000005b00037224 */ /* 0x000fce00078e02ff */
.L_x_96:
[----:B------:R-:W-:Y:S05]  /*3750*/  BSYNC B1 ;  /* 0x0000000000017941 */ /* 0x000fea0003800000 */
.L_x_95:
[----:B------:R-:W-:Y:S01]  /*3760*/  @!P3 IMAD R51, R51, R90, R3 ;  /* 0x0000005a3333b224 */ /* 0x000fe200078e0203 */
[----:B------:R-:W-:Y:S04]  /*3770*/  BSSY B1, `(.L_x_97) ;  /* 0x0000006000017945 */ /* 0x000fe80003800000 */
[----:B------:R0:W-:Y:S01]  /*3780*/  @!P3 STG.E.U8 desc[UR36][R6.64+0x31], R51 ;  /* 0x000031330600b986 */ /* 0x0001e2000c101124 */
[----:B------:R-:W-:Y:S05]  /*3790*/  @P5 BRA `(.L_x_98) ;  /* 0x00000000000c5947 */ /* 0x000fea0003800000 */
[----:B------:R-:W5:Y:S02]  /*37a0*/  LDG.E.U8 R101, desc[UR36][R8.64+0x38] ;  /* 0x0000382408657981 */ /* 0x000f64000c1e1100 */
[----:B-----5:R-:W-:-:S05]  /*37b0*/  PRMT R0, R101, 0x8880, RZ ;  /* 0x0000888065007816 */ /* 0x020fca00000000ff */
[----:B------:R-:W-:-:S07]  /*37c0*/  IMAD R3, R0, R91, RZ ;  /* 0x0000005b00037224 */ /* 0x000fce00078e02ff */
.L_x_98:
[----:B------:R-:W-:Y:S05]  /*37d0*/  BSYNC B1 ;  /* 0x0000000000017941 */ /* 0x000fea0003800000 */
.L_x_97:
[----:B---3--:R-:W-:Y:S01]  /*37e0*/  @!P5 IMAD R13, R52, R90, R3 ;  /* 0x0000005a340dd224 */ /* 0x008fe200078e0203 */
[----:B------:R-:W-:Y:S04]  /*37f0*/  BSSY B1, `(.L_x_99) ;  /* 0x0000006000017945 */ /* 0x000fe80003800000 */
[----:B------:R3:W-:Y:S01]  /*3800*/  @!P5 STG.E.U8 desc[UR36][R4.64+0x38], R13 ;  /* 0x0000380d0400d986 */ /* 0x0007e2000c101124 */
[----:B------:R-:W-:Y:S05]  /*3810*/  @P2 BRA `(.L_x_100) ;  /* 0x00000000000c2947 */ /* 0x000fea0003800000 */
[----:B------:R-:W5:Y:S02]  /*3820*/  LDG.E.U8 R101, desc[UR36][R8.64+0x39] ;  /* 0x0000392408657981 */ /* 0x000f64000c1e1100 */
[----:B-----5:R-:W-:-:S05]  /*3830*/  PRMT R0, R101, 0x8880, RZ ;  /* 0x0000888065007816 */ /* 0x020fca00000000ff */
[----:B------:R-:W-:-:S07]  /*3840*/  IMAD R3, R0, R91, RZ ;  /* 0x0000005b00037224 */ /* 0x000fce00078e02ff */
.L_x_100:
[----:B------:R-:W-:Y:S05]  /*3850*/  BSYNC B1 ;  /* 0x0000000000017941 */ /* 0x000fea0003800000 */
.L_x_99:
        /* <DEDUP_REMOVED lines=11> */
.L_x_102:
[----:B------:R-:W-:Y:S05]  /*3910*/  BSYNC B1 ;  /* 0x0000000000017941 */ /* 0x000fea0003800000 */
.L_x_101:
[----:B---3--:R-:W-:Y:S01]  /*3920*/  @!P4 IMAD R13, R54, R90, R3 ;  /* 0x0000005a360dc224 */ /* 0x008fe200078e0203 */
[----:B------:R-:W-:Y:S04]  /*3930*/  BSSY B1, `(.L_x_103) ;  /* 0x0000006000017945 */ /* 0x000fe80003800000 */
[----:B------:R3:W-:Y:S01]  /*3940*/  @!P4 STG.E.U8 desc[UR36][R6.64+0x38], R13 ;  /* 0x0000380d0600c986 */ /* 0x0007e2000c101124 */
[----:B------:R-:W-:Y:S05]  /*3950*/  @P3 BRA `(.L_x_104) ;  /* 0x00000000000c3947 */ /* 0x000fea0003800000 */
[----:B------:R-:W5:Y:S02]  /*3960*/  LDG.E.U8 R101, desc[UR36][R10.64+0x39] ;  /* 0x000039240a657981 */ /* 0x000f64000c1e1100 */
[----:B-----5:R-:W-:-:S05]  /*3970*/  PRMT R0, R101, 0x8880, RZ ;  /* 0x0000888065007816 */ /* 0x020fca00000000ff */
[----:B------:R-:W-:-:S07]  /*3980*/  IMAD R3, R0, R91, RZ ;  /* 0x0000005b00037224 */ /* 0x000fce00078e02ff */
.L_x_104:
[----:B------:R-:W-:Y:S05]  /*3990*/  BSYNC B1 ;  /* 0x0000000000017941 */ /* 0x000fea0003800000 */
.L_x_103:
[----:B------:R-:W-:Y:S01]  /*39a0*/  @!P3 IMAD R55, R55, R90, R3 ;  /* 0x0000005a3737b224 */ /* 0x000fe200078e0203 */
[----:B------:R-:W-:Y:S04]  /*39b0*/  BSSY B1, `(.L_x_105) ;  /* 0x0000006000017945 */ /* 0x000fe80003800000 */
[----:B------:R0:W-:Y:S01]  /*39c0*/  @!P3 STG.E.U8 desc[UR36][R6.64+0x39], R55 ;  /* 0x000039370600b986 */ /* 0x0001e2000c101124 */
[----:B------:R-:W-:Y:S05]  /*39d0*/  @P5 BRA `(.L_x_106) ;  /* 0x00000000000c5947 */ /* 0x000fea0003800000 */
[----:B------:R-:W5:Y:S02]  /*39e0*/  LDG.E.U8 R101, desc[UR36][R8.64+0x40] ;  /* 0x0000402408657981 */ /* 0x000f64000c1e1100 */
[----:B-----5:R-:W-:-:S05]  /*39f0*/  PRMT R0, R101, 0x8880, RZ ;  /* 0x0000888065007816 */ /* 0x020fca00000000ff */
[----:B------:R-:W-:-:S07]  /*3a00*/  IMAD R3, R0, R91, RZ ;  /* 0x0000005b00037224 */ /* 0x000fce00078e02ff */
.L_x_106:
[----:B------:R-:W-:Y:S05]  /*3a10*/  BSYNC B1 ;  /* 0x0000000000017941 */ /* 0x000fea0003800000 */
.L_x_105:
[----:B---3--:R-:W-:Y:S01]  /*3a20*/  @!P5 IMAD R13, R56, R90, R3 ;  /* 0x0000005a380dd224 */ /* 0x008fe200078e0203 */
[----:B------:R-:W-:Y:S04]  /*3a30*/  BSSY B1, `(.L_x_107) ;  /* 0x0000006000017945 */ /* 0x000fe80003800000 */
[----:B------:R3:W-:Y:S01]  /*3a40*/  @!P5 STG.E.U8 desc[UR36][R4.64+0x40], R13 ;  /* 0x0000400d0400d986 */ /* 0x0007e2000c101124 */
[----:B------:R-:W-:Y:S05]  /*3a50*/  @P2 BRA `(.L_x_108) ;  /* 0x00000000000c2947 */ /* 0x000fea0003800000 */
[----:B------:R-:W5:Y:S02]  /*3a60*/  LDG.E.U8 R101, desc[UR36][R8.64+0x41] ;  /* 0x0000412408657981 */ /* 0x000f64000c1e1100 */
[----:B-----5:R-:W-:-:S05]  /*3a70*/  PRMT R0, R101, 0x8880, RZ ;  /* 0x0000888065007816 */ /* 0x020fca00000000ff */
[----:B------:R-:W-:-:S07]  /*3a80*/  IMAD R3, R0, R91, RZ ;  /* 0x0000005b00037224 */ /* 0x000fce00078e02ff */
.L_x_108:
[----:B------:R-:W-:Y:S05]  /*3a90*/  BSYNC B1 ;  /* 0x0000000000017941 */ /* 0x000fea0003800000 */
.L_x_107:
        /* <DEDUP_REMOVED lines=11> */
.L_x_110:
[----:B------:R-:W-:Y:S05]  /*3b50*/  BSYNC B1 ;  /* 0x0000000000017941 */ /* 0x000fea0003800000 */
.L_x_109:
[----:B---3--:R-:W-:Y:S01]  /*3b60*/  @!P4 IMAD R13, R58, R90, R3 ;  /* 0x0000005a3a0dc224 */ /* 0x008fe200078e0203 */
[----:B------:R-:W-:Y:S04]  /*3b70*/  BSSY B1, `(.L_x_111) ;  /* 0x0000006000017945 */ /* 0x000fe80003800000 */
[----:B------:R3:W-:Y:S01]  /*3b80*/  @!P4 STG.E.U8 desc[UR36][R6.64+0x40], R13 ;  /* 0x0000400d0600c986 */ /* 0x0007e2000c101124 */
[----:B------:R-:W-:Y:S05]  /*3b90*/  @P3 BRA `(.L_x_112) ;  /* 0x00000000000c3947 */ /* 0x000fea0003800000 */
[----:B------:R-:W5:Y:S02]  /*3ba0*/  LDG.E.U8 R101, desc[UR36][R10.64+0x41] ;  /* 0x000041240a657981 */ /* 0x000f64000c1e1100 */
[----:B-----5:R-:W-:-:S05]  /*3bb0*/  PRMT R0, R101, 0x8880, RZ ;  /* 0x0000888065007816 */ /* 0x020fca00000000ff */
[----:B------:R-:W-:-:S07]  /*3bc0*/  IMAD R3, R0, R91, RZ ;  /* 0x0000005b00037224 */ /* 0x000fce00078e02ff */
.L_x_112:
[----:B------:R-:W-:Y:S05]  /*3bd0*/  BSYNC B1 ;  /* 0x0000000000017941 */ /* 0x000fea0003800000 */
.L_x_111:
[----:B------:R-:W-:Y:S01]  /*3be0*/  @!P3 IMAD R59, R59, R90, R3 ;  /* 0x0000005a3b3bb224 */ /* 0x000fe200078e0203 */
[----:B------:R-:W-:Y:S04]  /*3bf0*/  BSSY B1, `(.L_x_113) ;  /* 0x0000006000017945 */ /* 0x000fe80003800000 */
[----:B------:R0:W-:Y:S01]  /*3c00*/  @!P3 STG.E.U8 desc[UR36][R6.64+0x41], R59 ;  /* 0x0000413b0600b986 */ /* 0x0001e2000c101124 */
[----:B------:R-:W-:Y:S05]  /*3c10*/  @P5 BRA `(.L_x_114) ;  /* 0x00000000000c5947 */ /* 0x000fea0003800000 */
[----:B------:R-:W5:Y:S02]  /*3c20*/  LDG.E.U8 R101, desc[UR36][R8.64+0x48] ;  /* 0x0000482408657981 */ /* 0x000f64000c1e1100 */
[----:B-----5:R-:W-:-:S05]  /*3c30*/  PRMT R0, R101, 0x8880, RZ ;  /* 0x0000888065007816 */ /* 0x020fca00000000ff */
[----:B------:R-:W-:-:S07]  /*3c40*/  IMAD R3, R0, R91, RZ ;  /* 0x0000005b00037224 */ /* 0x000fce00078e02ff */
.L_x_114:
[----:B------:R-:W-:Y:S05]  /*3c50*/  BSYNC B1 ;  /* 0x0000000000017941 */ /* 0x000fea0003800000 */
.L_x_113:
[----:B---3--:R-:W-:Y:S01]  /*3c60*/  @!P5 IMAD R13, R60, R90, R3 ;  /* 0x0000005a3c0dd224 */ /* 0x008fe200078e0203 */
[----:B------:R-:W-:Y:S04]  /*3c70*/  BSSY B1, `(.L_x_115) ;  /* 0x0000006000017945 */ /* 0x000fe80003800000 */
[----:B------:R3:W-:Y:S01]  /*3c80*/  @!P5 STG.E.U8 desc[UR36][R4.64+0x48], R13 ;  /* 0x0000480d0400d986 */ /* 0x0007e2000c101124 */
[----:B------:R-:W-:Y:S05]  /*3c90*/  @P2 BRA `(.L_x_116) ;  /* 0x00000000000c2947 */ /* 0x000fea0003800000 */
[----:B------:R-:W5:Y:S02]  /*3ca0*/  LDG.E.U8 R101, desc[UR36][R8.64+0x49] ;  /* 0x0000492408657981 */ /* 0x000f64000c1e1100 */
[----:B-----5:R-:W-:-:S05]  /*3cb0*/  PRMT R0, R101, 0x8880, RZ ;  /* 0x0000888065007816 */ /* 0x020fca00000000ff */
[----:B------:R-:W-:-:S07]  /*3cc0*/  IMAD R3, R0, R91, RZ ;  /* 0x0000005b00037224 */ /* 0x000fce00078e02ff */
.L_x_116:
[----:B------:R-:W-:Y:S05]  /*3cd0*/  BSYNC B1 ;  /* 0x0000000000017941 */ /* 0x000fea0003800000 */
.L_x_115:
        /* <DEDUP_REMOVED lines=11> */
.L_x_118:
[----:B------:R-:W-:Y:S05]  /*3d90*/  BSYNC B1 ;  /* 0x0000000000017941 */ /* 0x000fea0003800000 */
.L_x_117:
[----:B---3--:R-:W-:Y:S01]  /*3da0*/  @!P4 IMAD R13, R62, R90, R3 ;  /* 0x0000005a3e0dc224 */ /* 0x008fe200078e0203 */
[----:B------:R-:W-:Y:S04]  /*3db0*/  BSSY B1, `(.L_x_119) ;  /* 0x0000006000017945 */ /* 0x000fe80003800000 */
[----:B------:R3:W-:Y:S01]  /*3dc0*/  @!P4 STG.E.U8 desc[UR36][R6.64+0x48], R13 ;  /* 0x0000480d0600c986 */ /* 0x0007e2000c101124 */
[----:B------:R-:W-:Y:S05]  /*3dd0*/  @P3 BRA `(.L_x_120) ;  /* 0x00000000000c3947 */ /* 0x000fea0003800000 */
[----:B------:R-:W5:Y:S02]  /*3de0*/  LDG.E.U8 R101, desc[UR36][R10.64+0x49] ;  /* 0x000049240a657981 */ /* 0x000f64000c1e1100 */
[----:B-----5:R-:W-:-:S05]  /*3df0*/  PRMT R0, R101, 0x8880, RZ ;  /* 0x0000888065007816 */ /* 0x020fca00000000ff */
[----:B------:R-:W-:-:S07]  /*3e00*/  IMAD R3, R0, R91, RZ ;  /* 0x0000005b00037224 */ /* 0x000fce00078e02ff */
.L_x_120:
[----:B------:R-:W-:Y:S05]  /*3e10*/  BSYNC B1 ;  /* 0x0000000000017941 */ /* 0x000fea0003800000 */
.L_x_119:
[----:B------:R-:W-:Y:S01]  /*3e20*/  @!P3 IMAD R63, R63, R90, R3 ;  /* 0x0000005a3f3fb224 */ /* 0x000fe200078e0203 */
[----:B------:R-:W-:Y:S04]  /*3e30*/  BSSY B1, `(.L_x_121) ;  /* 0x0000006000017945 */ /* 0x000fe80003800000 */
[----:B------:R0:W-:Y:S01]  /*3e40*/  @!P3 STG.E.U8 desc[UR36][R6.64+0x49], R63 ;  /* 0x0000493f0600b986 */ /* 0x0001e2000c101124 */
[----:B------:R-:W-:Y:S05]  /*3e50*/  @P5 BRA `(.L_x_122) ;  /* 0x00000000000c5947 */ /* 0x000fea0003800000 */
[----:B------:R-:W5:Y:S02]  /*3e60*/  LDG.E.U8 R101, desc[UR36][R8.64+0x50] ;  /* 0x0000502408657981 */ /* 0x000f64000c1e1100 */
[----:B-----5:R-:W-:-:S05]  /*3e70*/  PRMT R0, R101, 0x8880, RZ ;  /* 0x0000888065007816 */ /* 0x020fca00000000ff */
[----:B------:R-:W-:-:S07]  /*3e80*/  IMAD R3, R0, R91, RZ ;  /* 0x0000005b00037224 */ /* 0x000fce00078e02ff */
.L_x_122:
[----:B------:R-:W-:Y:S05]  /*3e90*/  BSYNC B1 ;  /* 0x0000000000017941 */ /* 0x000fea0003800000 */
.L_x_121:
[----:B---3--:R-:W-:Y:S01]  /*3ea0*/  @!P5 IMAD R13, R64, R90, R3 ;  /* 0x0000005a400dd224 */ /* 0x008fe200078e0203 */
[----:B------:R-:W-:Y:S04]  /*3eb0*/  BSSY B1, `(.L_x_123) ;  /* 0x0000006000017945 */ /* 0x000fe80003800000 */
[----:B------:R3:W-:Y:S01]  /*3ec0*/  @!P5 STG.E.U8 desc[UR36][R4.64+0x50], R13 ;  /* 0x0000500d0400d986 */ /* 0x0007e2000c101124 */
[----:B------:R-:W-:Y:S05]  /*3ed0*/  @P2 BRA `(.L_x_124) ;  /* 0x00000000000c2947 */ /* 0x000fea0003800000 */
[----:B------:R-:W5:Y:S02]  /*3ee0*/  LDG.E.U8 R101, desc[UR36][R8.64+0x51] ;  /* 0x0000512408657981 */ /* 0x000f64000c1e1100 */
[----:B-----5:R-:W-:-:S05]  /*3ef0*/  PRMT R0, R101, 0x8880, RZ ;  /* 0x0000888065007816 */ /* 0x020fca00000000ff */
[----:B------:R-:W-:-:S07]  /*3f00*/  IMAD R3, R0, R91, RZ ;  /* 0x0000005b00037224 */ /* 0x000fce00078e02ff */
.L_x_124:
[----:B------:R-:W-:Y:S05]  /*3f10*/  BSYNC B1 ;  /* 0x0000000000017941 */ /* 0x000fea0003800000 */
.L_x_123:
        /* <DEDUP_REMOVED lines=11> */
.L_x_126:
[----:B------:R-:W-:Y:S05]  /*3fd0*/  BSYNC B1 ;  /* 0x0000000000017941 */ /* 0x000fea0003800000 */
.L_x_125:
[----:B---3--:R-:W-:Y:S01]  /*3fe0*/  @!P4 IMAD R13, R66, R90, R3 ;  /* 0x0000005a420dc224 */ /* 0x008fe200078e0203 */
[----:B------:R-:W-:Y:S04]  /*3ff0*/  BSSY B1, `(.L_x_127) ;  /* 0x0000006000017945 */ /* 0x000fe80003800000 */
[----:B------:R3:W-:Y:S01]  /*4000*/  @!P4 STG.E.U8 desc[UR36][R6.64+0x50], R13 ;  /* 0x0000500d0600c986 */ /* 0x0007e2000c101124 */
[----:B------:R-:W-:Y:S05]  /*4010*/  @P3 BRA `(.L_x_128) ;  /* 0x00000000000c3947 */ /* 0x000fea0003800000 */
[----:B------:R-:W5:Y:S02]  /*4020*/  LDG.E.U8 R101, desc[UR36][R10.64+0x51] ;  /* 0x000051240a657981 */ /* 0x000f64000c1e1100 */
[----:B-----5:R-:W-:-:S05]  /*4030*/  PRMT R0, R101, 0x8880, RZ ;  /* 0x0000888065007816 */ /* 0x020fca00000000ff */
[----:B------:R-:W-:-:S07]  /*4040*/  IMAD R3, R0, R91, RZ ;  /* 0x0000005b00037224 */ /* 0x000fce00078e02ff */
.L_x_128:
[----:B------:R-:W-:Y:S05]  /*4050*/  BSYNC B1 ;  /* 0x0000000000017941 */ /* 0x000fea0003800000 */
.L_x_127:
[----:B------:R-:W-:Y:S01]  /*4060*/  @!P3 IMAD R67, R67, R90, R3 ;  /* 0x0000005a4343b224 */ /* 0x000fe200078e0203 */
[----:B------:R-:W-:Y:S04]  /*4070*/  BSSY B1, `(.L_x_129) ;  /* 0x0000006000017945 */ /* 0x000fe80003800000 */
[----:B------:R0:W-:Y:S01]  /*4080*/  @!P3 STG.E.U8 desc[UR36][R6.64+0x51], R67 ;  /* 0x000051430600b986 */ /* 0x0001e2000c101124 */
[----:B------:R-:W-:Y:S05]  /*4090*/  @P5 BRA `(.L_x_130) ;  /* 0x00000000000c5947 */ /* 0x000fea0003800000 */
[----:B------:R-:W5:Y:S02]  /*40a0*/  LDG.E.U8 R101, desc[UR36][R8.64+0x58] ;  /* 0x0000582408657981 */ /* 0x000f64000c1e1100 */
[----:B-----5:R-:W-:-:S05]  /*40b0*/  PRMT R0, R101, 0x8880, RZ ;  /* 0x0000888065007816 */ /* 0x020fca00000000ff */
[----:B------:R-:W-:-:S07]  /*40c0*/  IMAD R3, R0, R91, RZ ;  /* 0x0000005b00037224 */ /* 0x000fce00078e02ff */
.L_x_130:
[----:B------:R-:W-:Y:S05]  /*40d0*/  BSYNC B1 ;  /* 0x0000000000017941 */ /* 0x000fea0003800000 */
.L_x_129:
[----:B---3--:R-:W-:Y:S01]  /*40e0*/  @!P5 IMAD R13, R68, R90, R3 ;  /* 0x0000005a440dd224 */ /* 0x008fe200078e0203 */
[----:B------:R-:W-:Y:S04]  /*40f0*/  BSSY B1, `(.L_x_131) ;  /* 0x0000006000017945 */ /* 0x000fe80003800000 */
[----:B------:R3:W-:Y:S01]  /*4100*/  @!P5 STG.E.U8 desc[UR36][R4.64+0x58], R13 ;  /* 0x0000580d0400d986 */ /* 0x0007e2000c101124 */
[----:B------:R-:W-:Y:S05]  /*4110*/  @P2 BRA `(.L_x_132) ;  /* 0x00000000000c2947 */ /* 0x000fea0003800000 */
[----:B------:R-:W5:Y:S02]  /*4120*/  LDG.E.U8 R101, desc[UR36][R8.64+0x59] ;  /* 0x0000592408657981 */ /* 0x000f64000c1e1100 */
[----:B-----5:R-:W-:-:S05]  /*4130*/  PRMT R0, R101, 0x8880, RZ ;  /* 0x0000888065007816 */ /* 0x020fca00000000ff */
[----:B------:R-:W-:-:S07]  /*4140*/  IMAD R3, R0, R91, RZ ;  /* 0x0000005b00037224 */ /* 0x000fce00078e02ff */
.L_x_132:
[----:B------:R-:W-:Y:S05]  /*4150*/  BSYNC B1 ;  /* 0x0000000000017941 */ /* 0x000fea0003800000 */
.L_x_131:
        /* <DEDUP_REMOVED lines=11> */
.L_x_134:
[----:B------:R-:W-:Y:S05]  /*4210*/  BSYNC B1 ;  /* 0x0000000000017941 */ /* 0x000fea0003800000 */
.L_x_133:
[----:B---3--:R-:W-:Y:S01]  /*4220*/  @!P4 IMAD R13, R70, R90, R3 ;  /* 0x0000005a460dc224 */ /* 0x008fe200078e0203 */
[----:B------:R-:W-:Y:S04]  /*4230*/  BSSY B1, `(.L_x_135) ;  /* 0x0000006000017945 */ /* 0x000fe80003800000 */
[----:B------:R3:W-:Y:S01]  /*4240*/  @!P4 STG.E.U8 desc[UR36][R6.64+0x58], R13 ;  /* 0x0000580d0600c986 */ /* 0x0007e2000c101124 */
[----:B------:R-:W-:Y:S05]  /*4250*/  @P3 BRA `(.L_x_136) ;  /* 0x00000000000c3947 */ /* 0x000fea0003800000 */
[----:B------:R-:W5:Y:S02]  /*4260*/  LDG.E.U8 R101, desc[UR36][R10.64+0x59] ;  /* 0x000059240a657981 */ /* 0x000f64000c1e1100 */
[----:B-----5:R-:W-:-:S05]  /*4270*/  PRMT R0, R101, 0x8880, RZ ;  /* 0x0000888065007816 */ /* 0x020fca00000000ff */
[----:B------:R-:W-:-:S07]  /*4280*/  IMAD R3, R0, R91, RZ ;  /* 0x0000005b00037224 */ /* 0x000fce00078e02ff */
.L_x_136:
[----:B------:R-:W-:Y:S05]  /*4290*/  BSYNC B1 ;  /* 0x0000000000017941 */ /* 0x000fea0003800000 */
.L_x_135:
[----:B------:R-:W-:Y:S01]  /*42a0*/  @!P3 IMAD R71, R71, R90, R3 ;  /* 0x0000005a4747b224 */ /* 0x000fe200078e0203 */
[----:B------:R-:W-:Y:S04]  /*42b0*/  BSSY B1, `(.L_x_137) ;  /* 0x0000006000017945 */ /* 0x000fe80003800000 */
[----:B------:R0:W-:Y:S01]  /*42c0*/  @!P3 STG.E.U8 desc[UR36][R6.64+0x59], R71 ;  /* 0x000059470600b986 */ /* 0x0001e2000c101124 */
[----:B------:R-:W-:Y:S05]  /*42d0*/  @P5 BRA `(.L_x_138) ;  /* 0x00000000000c5947 */ /* 0x000fea0003800000 */
[----:B------:R-:W5:Y:S02]  /*42e0*/  LDG.E.U8 R101, desc[UR36][R8.64+0x60] ;  /* 0x0000602408657981 */ /* 0x000f64000c1e1100 */
[----:B-----5:R-:W-:-:S05]  /*42f0*/  PRMT R0, R101, 0x8880, RZ ;  /* 0x0000888065007816 */ /* 0x020fca00000000ff */
[----:B------:R-:W-:-:S07]  /*4300*/  IMAD R3, R0, R91, RZ ;  /* 0x0000005b00037224 */ /* 0x000fce00078e02ff */
.L_x_138:
[----:B------:R-:W-:Y:S05]  /*4310*/  BSYNC B1 ;  /* 0x0000000000017941 */ /* 0x000fea0003800000 */
.L_x_137:
[----:B---3--:R-:W-:Y:S01]  /*4320*/  @!P5 IMAD R13, R72, R90, R3 ;  /* 0x0000005a480dd224 */ /* 0x008fe200078e0203 */
[----:B------:R-:W-:Y:S04]  /*4330*/  BSSY B1, `(.L_x_139) ;  /* 0x0000006000017945 */ /* 0x000fe80003800000 */
[----:B------:R3:W-:Y:S01]  /*4340*/  @!P5 STG.E.U8 desc[UR36][R4.64+0x60], R13 ;  /* 0x0000600d0400d986 */ /* 0x0007e2000c101124 */
[----:B------:R-:W-:Y:S05]  /*4350*/  @P2 BRA `(.L_x_140) ;  /* 0x00000000000c2947 */ /* 0x000fea0003800000 */
[----:B------:R-:W5:Y:S02]  /*4360*/  LDG.E.U8 R101, desc[UR36][R8.64+0x61] ;  /* 0x0000612408657981 */ /* 0x000f64000c1e1100 */
[----:B-----5:R-:W-:-:S05]  /*4370*/  PRMT R0, R101, 0x8880, RZ ;  /* 0x0000888065007816 */ /* 0x020fca00000000ff */
[----:B------:R-:W-:-:S07]  /*4380*/  IMAD R3, R0, R91, RZ ;  /* 0x0000005b00037224 */ /* 0x000fce00078e02ff */
.L_x_140:
[----:B------:R-:W-:Y:S05]  /*4390*/  BSYNC B1 ;  /* 0x0000000000017941 */ /* 0x000fea0003800000 */
.L_x_139:
        /* <DEDUP_REMOVED lines=11> */
.L_x_142:
[----:B------:R-:W-:Y:S05]  /*4450*/  BSYNC B1 ;  /* 0x0000000000017941 */ /* 0x000fea0003800000 */
.L_x_141:
[----:B---3--:R-:W-:Y:S01]  /*4460*/  @!P4 IMAD R13, R74, R90, R3 ;  /* 0x0000005a4a0dc224 */ /* 0x008fe200078e0203 */
[----:B------:R-:W-:Y:S04]  /*4470*/  BSSY B1, `(.L_x_143) ;  /* 0x0000006000017945 */ /* 0x000fe80003800000 */
[----:B------:R3:W-:Y:S01]  /*4480*/  @!P4 STG.E.U8 desc[UR36][R6.64+0x60], R13 ;  /* 0x0000600d0600c986 */ /* 0x0007e2000c101124 */
[----:B------:R-:W-:Y:S05]  /*4490*/  @P3 BRA `(.L_x_144) ;  /* 0x00000000000c3947 */ /* 0x000fea0003800000 */
[----:B------:R-:W5:Y:S02]  /*44a0*/  LDG.E.U8 R101, desc[UR36][R10.64+0x61] ;  /* 0x000061240a657981 */ /* 0x000f64000c1e1100 */
[----:B-----5:R-:W-:-:S05]  /*44b0*/  PRMT R0, R101, 0x8880, RZ ;  /* 0x0000888065007816 */ /* 0x020fca00000000ff */
[----:B------:R-:W-:-:S07]  /*44c0*/  IMAD R3, R0, R91, RZ ;  /* 0x0000005b00037224 */ /* 0x000fce00078e02ff */
.L_x_144:
[----:B------:R-:W-:Y:S05]  /*44d0*/  BSYNC B1 ;  /* 0x0000000000017941 */ /* 0x000fea0003800000 */
.L_x_143:
[----:B------:R-:W-:Y:S01]  /*44e0*/  @!P3 IMAD R75, R75, R90, R3 ;  /* 0x0000005a4b4bb224 */ /* 0x000fe200078e0203 */
[----:B------:R-:W-:Y:S04]  /*44f0*/  BSSY B1, `(.L_x_145) ;  /* 0x0000006000017945 */ /* 0x000fe80003800000 */
[----:B------:R0:W-:Y:S01]  /*4500*/  @!P3 STG.E.U8 desc[UR36][R6.64+0x61], R75 ;  /* 0x0000614b0600b986 */ /* 0x0001e2000c101124 */
[----:B------:R-:W-:Y:S05]  /*4510*/  @P5 BRA `(.L_x_146) ;  /* 0x00000000000c5947 */ /* 0x000fea0003800000 */
[----:B------:R-:W5:Y:S02]  /*4520*/  LDG.E.U8 R101, desc[UR36][R8.64+0x68] ;  /* 0x0000682408657981 */ /* 0x000f64000c1e1100 */
[----:B-----5:R-:W-:-:S05]  /*4530*/  PRMT R0, R101, 0x8880, RZ ;  /* 0x0000888065007816 */ /* 0x020fca00000000ff */
[----:B------:R-:W-:-:S07]  /*4540*/  IMAD R3, R0, R91, RZ ;  /* 0x0000005b00037224 */ /* 0x000fce00078e02ff */
.L_x_146:
[----:B------:R-:W-:Y:S05]  /*4550*/  BSYNC B1 ;  /* 0x0000000000017941 */ /* 0x000fea0003800000 */
.L_x_145:
[----:B---3--:R-:W-:Y:S01]  /*4560*/  @!P5 IMAD R13, R76, R90, R3 ;  /* 0x0000005a4c0dd224 */ /* 0x008fe200078e0203 */
[----:B------:R-:W-:Y:S04]  /*4570*/  BSSY B1, `(.L_x_147) ;  /* 0x0000006000017945 */ /* 0x000fe80003800000 */
[----:B------:R3:W-:Y:S01]  /*4580*/  @!P5 STG.E.U8 desc[UR36][R4.64+0x68], R13 ;  /* 0x0000680d0400d986 */ /* 0x0007e2000c101124 */
[----:B------:R-:W-:Y:S05]  /*4590*/  @P2 BRA `(.L_x_148) ;  /* 0x00000000000c2947 */ /* 0x000fea0003800000 */
[----:B------:R-:W5:Y:S02]  /*45a0*/  LDG.E.U8 R101, desc[UR36][R8.64+0x69] ;  /* 0x0000692408657981 */ /* 0x000f64000c1e1100 */
[----:B-----5:R-:W-:-:S05]  /*45b0*/  PRMT R0, R101, 0x8880, RZ ;  /* 0x0000888065007816 */ /* 0x020fca00000000ff */
[----:B------:R-:W-:-:S07]  /*45c0*/  IMAD R3, R0, R91, RZ ;  /* 0x0000005b00037224 */ /* 0x000fce00078e02ff */
.L_x_148:
[----:B------:R-:W-:Y:S05]  /*45d0*/  BSYNC B1 ;  /* 0x0000000000017941 */ /* 0x000fea0003800000 */
.L_x_147:
        /* <DEDUP_REMOVED lines=11> */
.L_x_150:
[----:B------:R-:W-:Y:S05]  /*4690*/  BSYNC B1 ;  /* 0x0000000000017941 */ /* 0x000fea0003800000 */
.L_x_149:
[----:B---3--:R-:W-:Y:S01]  /*46a0*/  @!P4 IMAD R13, R78, R90, R3 ;  /* 0x0000005a4e0dc224 */ /* 0x008fe200078e0203 */
[----:B------:R-:W-:Y:S04]  /*46b0*/  BSSY B1, `(.L_x_151) ;  /* 0x0000006000017945 */ /* 0x000fe80003800000 */
[----:B------:R3:W-:Y:S01]  /*46c0*/  @!P4 STG.E.U8 desc[UR36][R6.64+0x68], R13 ;  /* 0x0000680d0600c986 */ /* 0x0007e2000c101124 */
[----:B------:R-:W-:Y:S05]  /*46d0*/  @P3 BRA `(.L_x_152) ;  /* 0x00000000000c3947 */ /* 0x000fea0003800000 */
[----:B------:R-:W5:Y:S02]  /*46e0*/  LDG.E.U8 R101, desc[UR36][R10.64+0x69] ;  /* 0x000069240a657981 */ /* 0x000f64000c1e1100 */
[----:B-----5:R-:W-:-:S05]  /*46f0*/  PRMT R0, R101, 0x8880, RZ ;  /* 0x0000888065007816 */ /* 0x020fca00000000ff */
[----:B------:R-:W-:-:S07]  /*4700*/  IMAD R3, R0, R91, RZ ;  /* 0x0000005b00037224 */ /* 0x000fce00078e02ff */
.L_x_152:
[----:B------:R-:W-:Y:S05]  /*4710*/  BSYNC B1 ;  /* 0x0000000000017941 */ /* 0x000fea0003800000 */
.L_x_151:
[----:B------:R-:W-:Y:S01]  /*4720*/  @!P3 IMAD R79, R79, R90, R3 ;  /* 0x0000005a4f4fb224 */ /* 0x000fe200078e0203 */
[----:B------:R-:W-:Y:S04]  /*4730*/  BSSY B1, `(.L_x_153) ;  /* 0x0000006000017945 */ /* 0x000fe80003800000 */
[----:B------:R0:W-:Y:S01]  /*4740*/  @!P3 STG.E.U8 desc[UR36][R6.64+0x69], R79 ;  /* 0x0000694f0600b986 */ /* 0x0001e2000c101124 */
[----:B------:R-:W-:Y:S05]  /*4750*/  @P5 BRA `(.L_x_154) ;  /* 0x00000000000c5947 */ /* 0x000fea0003800000 */
[----:B------:R-:W5:Y:S02]  /*4760*/  LDG.E.U8 R101, desc[UR36][R8.64+0x70] ;  /* 0x0000702408657981 */ /* 0x000f64000c1e1100 */
[----:B-----5:R-:W-:-:S05]  /*4770*/  PRMT R0, R101, 0x8880, RZ ;  /* 0x0000888065007816 */ /* 0x020fca00000000ff */
[----:B------:R-:W-:-:S07]  /*4780*/  IMAD R3, R0, R91, RZ ;  /* 0x0000005b00037224 */ /* 0x000fce00078e02ff */
.L_x_154:
[----:B------:R-:W-:Y:S05]  /*4790*/  BSYNC B1 ;  /* 0x0000000000017941 */ /* 0x000fea0003800000 */
.L_x_153:
[----:B---3--:R-:W-:Y:S01]  /*47a0*/  @!P5 IMAD R13, R80, R90, R3 ;  /* 0x0000005a500dd224 */ /* 0x008fe200078e0203 */
[----:B------:R-:W-:Y:S04]  /*47b0*/  BSSY B1, `(.L_x_155) ;  /* 0x0000006000017945 */ /* 0x000fe80003800000 */
[----:B------:R3:W-:Y:S01]  /*47c0*/  @!P5 STG.E.U8 desc[UR36][R4.64+0x70], R13 ;  /* 0x0000700d0400d986 */ /* 0x0007e2000c101124 */
[----:B------:R-:W-:Y:S05]  /*47d0*/  @P2 BRA `(.L_x_156) ;  /* 0x00000000000c2947 */ /* 0x000fea0003800000 */
[----:B------:R-:W5:Y:S02]  /*47e0*/  LDG.E.U8 R101, desc[UR36][R8.64+0x71] ;  /* 0x0000712408657981 */ /* 0x000f64000c1e1100 */
[----:B-----5:R-:W-:-:S05]  /*47f0*/  PRMT R0, R101, 0x8880, RZ ;  /* 0x0000888065007816 */ /* 0x020fca00000000ff */
[----:B------:R-:W-:-:S07]  /*4800*/  IMAD R3, R0, R91, RZ ;  /* 0x0000005b00037224 */ /* 0x000fce00078e02ff */
.L_x_156:
[----:B------:R-:W-:Y:S05]  /*4810*/  BSYNC B1 ;  /* 0x0000000000017941 */ /* 0x000fea0003800000 */
.L_x_155:
[----:B------:R-:W-:Y:S01]  /*4820*/  ISETP.LT.OR P4, PT, R19, 0x71, !P0 ;  /* 0x000000711300780c */ /* 0x000fe20004781670 */
[----:B------:R-:W-:Y:S01]  /*4830*/  @!P2 IMAD R81, R81, R90, R3 ;  /* 0x0000005a5151a224 */ /* 0x000fe200078e0203 */
[----:B------:R-:W-:Y:S01]  /*4840*/  BSSY B1, `(.L_x_157) ;  /* 0x000000a000017945 */ /* 0x000fe20003800000 */
[C---:B------:R-:W-:Y:S02]  /*4850*/  ISETP.LT.OR P3, PT, R19.reuse, 0x72, !P0 ;  /* 0x000000721300780c */ /* 0x040fe40004761670 */
[C---:B------:R-:W-:Y:S01]  /*4860*/  ISETP.LT.OR P5, PT, R19.reuse, 0x79, !P0 ;  /* 0x000000791300780c */ /* 0x040fe200047a1670 */
[----:B------:R0:W-:Y:S01]  /*4870*/  @!P2 STG.E.U8 desc[UR36][R4.64+0x71], R81 ;  /* 0x000071510400a986 */ /* 0x0001e2000c101124 */
[C---:B------:R-:W-:Y:S02]  /*4880*/  ISETP.LT.OR P2, PT, R19.reuse, 0x79, !P1 ;  /* 0x000000791300780c */ /* 0x040fe40004f41670 */
[----:B------:R-:W-:-:S04]  /*4890*/  ISETP.LT.OR P1, PT, R19, 0x7a, !P1 ;  /* 0x0000007a1300780c */ /* 0x000fc80004f21670 */
[----:B------:R-:W-:Y:S09]  /*48a0*/  @P4 BRA `(.L_x_158) ;  /* 0x00000000000c4947 */ /* 0x000ff20003800000 */
[----:B------:R-:W5:Y:S02]  /*48b0*/  LDG.E.U8 R101, desc[UR36][R10.64+0x70] ;  /* 0x000070240a657981 */ /* 0x000f64000c1e1100 */
[----:B-----5:R-:W-:-:S05]  /*48c0*/  PRMT R0, R101, 0x8880, RZ ;  /* 0x0000888065007816 */ /* 0x020fca00000000ff */
[----:B------:R-:W-:-:S07]  /*48d0*/  IMAD R3, R0, R91, RZ ;  /* 0x0000005b00037224 */ /* 0x000fce00078e02ff */
.L_x_158:
[----:B------:R-:W-:Y:S05]  /*48e0*/  BSYNC B1 ;  /* 0x0000000000017941 */ /* 0x000fea0003800000 */
.L_x_157:
[----:B---3--:R-:W-:Y:S01]  /*48f0*/  @!P4 IMAD R13, R82, R90, R3 ;  /* 0x0000005a520dc224 */ /* 0x008fe200078e0203 */
[----:B------:R-:W-:Y:S04]  /*4900*/  BSSY B1, `(.L_x_159) ;  /* 0x0000006000017945 */ /* 0x000fe80003800000 */
[----:B------:R3:W-:Y:S01]  /*4910*/  @!P4 STG.E.U8 desc[UR36][R6.64+0x70], R13 ;  /* 0x0000700d0600c986 */ /* 0x0007e2000c101124 */
[----:B------:R-:W-:Y:S05]  /*4920*/  @P3 BRA `(.L_x_160) ;  /* 0x00000000000c3947 */ /* 0x000fea0003800000 */
[----:B------:R-:W5:Y:S02]  /*4930*/  LDG.E.U8 R101, desc[UR36][R10.64+0x71] ;  /* 0x000071240a657981 */ /* 0x000f64000c1e1100 */
[----:B-----5:R-:W-:-:S05]  /*4940*/  PRMT R0, R101, 0x8880, RZ ;  /* 0x0000888065007816 */ /* 0x020fca00000000ff */
[----:B------:R-:W-:-:S07]  /*4950*/  IMAD R3, R0, R91, RZ ;  /* 0x0000005b00037224 */ /* 0x000fce00078e02ff */
.L_x_160:
[----:B------:R-:W-:Y:S05]  /*4960*/  BSYNC B1 ;  /* 0x0000000000017941 */ /* 0x000fea0003800000 */
.L_x_159:
[----:B------:R-:W-:Y:S01]  /*4970*/  @!P3 IMAD R83, R83, R90, R3 ;  /* 0x0000005a5353b224 */ /* 0x000fe200078e0203 */
[----:B------:R-:W-:Y:S04]  /*4980*/  BSSY B1, `(.L_x_161) ;  /* 0x0000006000017945 */ /* 0x000fe80003800000 */
[----:B------:R0:W-:Y:S01]  /*4990*/  @!P3 STG.E.U8 desc[UR36][R6.64+0x71], R83 ;  /* 0x000071530600b986 */ /* 0x0001e2000c101124 */
[----:B------:R-:W-:Y:S05]  /*49a0*/  @P2 BRA `(.L_x_162) ;  /* 0x00000000000c2947 */ /* 0x000fea0003800000 */
[----:B------:R-:W5:Y:S02]  /*49b0*/  LDG.E.U8 R101, desc[UR36][R8.64+0x78] ;  /* 0x0000782408657981 */ /* 0x000f64000c1e1100 */
[----:B-----5:R-:W-:-:S05]  /*49c0*/  PRMT R0, R101, 0x8880, RZ ;  /* 0x0000888065007816 */ /* 0x020fca00000000ff */
[----:B------:R-:W-:-:S07]  /*49d0*/  IMAD R3, R0, R91, RZ ;  /* 0x0000005b00037224 */ /* 0x000fce00078e02ff */
.L_x_162:
[----:B------:R-:W-:Y:S05]  /*49e0*/  BSYNC B1 ;  /* 0x0000000000017941 */ /* 0x000fea0003800000 */
.L_x_161:
[----:B---3--:R-:W-:Y:S01]  /*49f0*/  @!P2 IMAD R13, R84, R90, R3 ;  /* 0x0000005a540da224 */ /* 0x008fe200078e0203 */
[----:B------:R-:W-:Y:S04]  /*4a00*/  BSSY B1, `(.L_x_163) ;  /* 0x0000006000017945 */ /* 0x000fe80003800000 */
[----:B------:R3:W-:Y:S01]  /*4a10*/  @!P2 STG.E.U8 desc[UR36][R4.64+0x78], R13 ;  /* 0x0000780d0400a986 */ /* 0x0007e2000c101124 */
[----:B------:R-:W-:Y:S05]  /*4a20*/  @P1 BRA `(.L_x_164) ;  /* 0x00000000000c1947 */ /* 0x000fea0003800000 */
[----:B------:R-:W5:Y:S02]  /*4a30*/  LDG.E.U8 R101, desc[UR36][R8.64+0x79] ;  /* 0x0000792408657981 */ /* 0x000f64000c1e1100 */
[----:B-----5:R-:W-:-:S05]  /*4a40*/  PRMT R0, R101, 0x8880, RZ ;  /* 0x0000888065007816 */ /* 0x020fca00000000ff */
[----:B------:R-:W-:-:S07]  /*4a50*/  IMAD R3, R0, R91, RZ ;  /* 0x0000005b00037224 */ /* 0x000fce00078e02ff */
.L_x_164:
[----:B------:R-:W-:Y:S05]  /*4a60*/  BSYNC B1 ;  /* 0x0000000000017941 */ /* 0x000fea0003800000 */
.L_x_163:
[----:B------:R-:W-:Y:S01]  /*4a70*/  @!P1 IMAD R85, R85, R90, R3 ;  /* 0x0000005a55559224 */ /* 0x000fe200078e0203 */
[----:B------:R-:W-:Y:S04]  /*4a80*/  BSSY B1, `(.L_x_165) ;  /* 0x0000006000017945 */ /* 0x000fe80003800000 */
[----:B------:R0:W-:Y:S01]  /*4a90*/  @!P1 STG.E.U8 desc[UR36][R4.64+0x79], R85 ;  /* 0x0000795504009986 */ /* 0x0001e2000c101124 */
[----:B------:R-:W-:Y:S05]  /*4aa0*/  @P5 BRA `(.L_x_166) ;  /* 0x00000000000c5947 */ /* 0x000fea0003800000 */
[----:B------:R-:W5:Y:S02]  /*4ab0*/  LDG.E.U8 R101, desc[UR36][R10.64+0x78] ;  /* 0x000078240a657981 */ /* 0x000f64000c1e1100 */
[----:B-----5:R-:W-:-:S05]  /*4ac0*/  PRMT R0, R101, 0x8880, RZ ;  /* 0x0000888065007816 */ /* 0x020fca00000000ff */
[----:B------:R-:W-:-:S07]  /*4ad0*/  IMAD R3, R0, R91, RZ ;  /* 0x0000005b00037224 */ /* 0x000fce00078e02ff */
.L_x_166:
[----:B------:R-:W-:Y:S05]  /*4ae0*/  BSYNC B1 ;  /* 0x0000000000017941 */ /* 0x000fea0003800000 */
.L_x_165:
[----:B0123--:R-:W-:Y:S01]  /*4af0*/  @!P5 IMAD R5, R86, R90, R3 ;  /* 0x0000005a5605d224 */ /* 0x00ffe200078e0203 */
[----:B------:R-:W-:Y:S01]  /*4b00*/  ISETP.LT.OR P0, PT, R19, 0x7a, !P0 ;  /* 0x0000007a1300780c */ /* 0x000fe20004701670 */
[----:B------:R-:W-:Y:S03]  /*4b10*/  BSSY B1, `(.L_x_167) ;  /* 0x0000006000017945 */ /* 0x000fe60003800000 */
[----:B------:R0:W-:Y:S09]  /*4b20*/  @!P5 STG.E.U8 desc[UR36][R6.64+0x78], R5 ;  /* 0x000078050600d986 */ /* 0x0001f2000c101124 */
[----:B------:R-:W-:Y:S05]  /*4b30*/  @P0 BRA `(.L_x_168) ;  /* 0x00000000000c0947 */ /* 0x000fea0003800000 */
[----:B------:R-:W2:Y:S02]  /*4b40*/  LDG.E.U8 R101, desc[UR36][R10.64+0x79] ;  /* 0x000079240a657981 */ /* 0x000ea4000c1e1100 */
[----:B--2---:R-:W-:-:S05]  /*4b50*/  PRMT R0, R101, 0x8880, RZ ;  /* 0x0000888065007816 */ /* 0x004fca00000000ff */
[----:B------:R-:W-:-:S07]  /*4b60*/  IMAD R3, R0, R91, RZ ;  /* 0x0000005b00037224 */ /* 0x000fce00078e02ff */
.L_x_168:
[----:B------:R-:W-:Y:S05]  /*4b70*/  BSYNC B1 ;  /* 0x0000000000017941 */ /* 0x000fea0003800000 */
.L_x_167:
[----:B------:R-:W-:Y:S01]  /*4b80*/  IMAD R3, R87, R90, R3 ;  /* 0x0000005a57037224 */ /* 0x000fe200078e0203 */
[----:B------:R-:W-:Y:S06]  /*4b90*/  @P0 BRA `(.L_x_169) ;  /* 0x0000000c00100947 */ /* 0x000fec0003800000 */
[----:B------:R1:W-:Y:S01]  /*4ba0*/  STG.E.U8 desc[UR36][R6.64+0x79], R3 ;  /* 0x0000790306007986 */ /* 0x0003e2000c101124 */
[----:B------:R-:W-:Y:S05]  /*4bb0*/  BRA `(.L_x_169) ;  /* 0x0000000c00087947 */ /* 0x000fea0003800000 */
.L_x_40:
[C---:B------:R-:W-:Y:S02]  /*4bc0*/  ISETP.GE.AND P1, PT, R20.reuse, 0x1, PT ;  /* 0x000000011400780c */ /* 0x040fe40003f26270 */
[----:B------:R-:W-:Y:S02]  /*4bd0*/  ISETP.GE.AND P0, PT, R20, 0x9, PT ;  /* 0x000000091400780c */ /* 0x000fe40003f06270 */
[C---:B------:R-:W-:Y:S02]  /*4be0*/  ISETP.LT.OR P4, PT, R19.reuse, 0x1, !P1 ;  /* 0x000000011300780c */ /* 0x040fe40004f81670 */
[C---:B------:R-:W-:Y:S02]  /*4bf0*/  ISETP.LT.OR P3, PT, R19.reuse, 0x2, !P1 ;  /* 0x000000021300780c */ /* 0x040fe40004f61670 */
[C---:B------:R-:W-:Y:S02]  /*4c00*/  ISETP.LT.OR P2, PT, R19.reuse, 0x1, !P0 ;  /* 0x000000011300780c */ /* 0x040fe40004741670 */
[----:B------:R-:W-:-:S07]  /*4c10*/  ISETP.LT.OR P5, PT, R19, 0x2, !P0 ;  /* 0x000000021300780c */ /* 0x000fce00047a1670 */
[-C--:B------:R-:W-:Y:S02]  /*4c20*/  @!P4 IMAD R3, R24, R90.reuse, RZ ;  /* 0x0000005a1803c224 */ /* 0x080fe400078e02ff */
[-C--:B------:R-:W-:Y:S02]  /*4c30*/  @!P3 IMAD R25, R25, R90.reuse, RZ ;  /* 0x0000005a1919b224 */ /* 0x080fe400078e02ff */
[-C--:B------:R-:W-:Y:S01]  /*4c40*/  @!P2 IMAD R9, R26, R90.reuse, RZ ;  /* 0x0000005a1a09a224 */ /* 0x080fe200078e02ff */
[----:B------:R0:W-:Y:S01]  /*4c50*/  @!P4 STG.E.U8 desc[UR36][R4.64], R3 ;  /* 0x000000030400c986 */ /* 0x0001e2000c101124 */
[----:B------:R-:W-:Y:S01]  /*4c60*/  ISETP.LT.OR P4, PT, R19, 0x9, !P1 ;  /* 0x000000091300780c */ /* 0x000fe20004f81670 */
[----:B------:R-:W-:Y:S02]  /*4c70*/  @!P5 IMAD R27, R27, R90, RZ ;  /* 0x0000005a1b1bd224 */ /* 0x000fe400078e02ff */
[----:B------:R-:W-:Y:S01]  /*4c80*/  @!P3 STG.E.U8 desc[UR36][R4.64+0x1], R25 ;  /* 0x000001190400b986 */ /* 0x000fe2000c101124 */
[----:B------:R-:W-:-:S03]  /*4c90*/  ISETP.LT.OR P3, PT, R19, 0xa, !P1 ;  /* 0x0000000a1300780c */ /* 0x000fc60004f61670 */
[----:B------:R1:W-:Y:S01]  /*4ca0*/  @!P2 STG.E.U8 desc[UR36][R6.64], R9 ;  /* 0x000000090600a986 */ /* 0x0003e2000c101124 */
[----:B------:R-:W-:-:S03]  /*4cb0*/  ISETP.LT.OR P2, PT, R19, 0x9, !P0 ;  /* 0x000000091300780c */ /* 0x000fc60004741670 */
[----:B------:R-:W-:Y:S01]  /*4cc0*/  @!P5 STG.E.U8 desc[UR36][R6.64+0x1], R27 ;  /* 0x0000011b0600d986 */ /* 0x000fe2000c101124 */
[----:B------:R-:W-:Y:S01]  /*4cd0*/  ISETP.LT.OR P5, PT, R19, 0xa, !P0 ;  /* 0x0000000a1300780c */ /* 0x000fe200047a1670 */
[----:B------:R-:W-:-:S04]  /*4ce0*/  @!P4 IMAD R11, R28, R90, RZ ;  /* 0x0000005a1c0bc224 */ /* 0x000fc800078e02ff */
[-C--:B------:R-:W-:Y:S01]  /*4cf0*/  @!P3 IMAD R29, R29, R90.reuse, RZ ;  /* 0x0000005a1d1db224 */ /* 0x080fe200078e02ff */
[----:B------:R-:W-:Y:S01]  /*4d00*/  @!P4 STG.E.U8 desc[UR36][R4.64+0x8], R11 ;  /* 0x0000080b0400c986 */ /* 0x000fe2000c101124 */
[C---:B------:R-:W-:Y:S02]  /*4d10*/  ISETP.LT.OR P4, PT, R19.reuse, 0x11, !P1 ;  /* 0x000000111300780c */ /* 0x040fe40004f81670 */
[-C--:B0-----:R-:W-:Y:S01]  /*4d20*/  @!P2 IMAD R3, R30, R90.reuse, RZ ;  /* 0x0000005a1e03a224 */ /* 0x081fe200078e02ff */
[----:B------:R-:W-:Y:S01]  /*4d30*/  @!P3 STG.E.U8 desc[UR36][R4.64+0x9], R29 ;  /* 0x0000091d0400b986 */ /* 0x000fe2000c101124 */
[----:B------:R-:W-:Y:S02]  /*4d40*/  ISETP.LT.OR P3, PT, R19, 0x12, !P1 ;  /* 0x000000121300780c */ /* 0x000fe40004f61670 */
[----:B------:R-:W-:Y:S01]  /*4d50*/  @!P5 IMAD R31, R31, R90, RZ ;  /* 0x0000005a1f1fd224 */ /* 0x000fe200078e02ff */
[----:B------:R0:W-:Y:S01]  /*4d60*/  @!P2 STG.E.U8 desc[UR36][R6.64+0x8], R3 ;  /* 0x000008030600a986 */ /* 0x0001e2000c101124 */
[----:B------:R-:W-:-:S03]  /*4d70*/  ISETP.LT.OR P2, PT, R19, 0x11, !P0 ;  /* 0x000000111300780c */ /* 0x000fc60004741670 */
[----:B------:R-:W-:Y:S01]  /*4d80*/  @!P5 STG.E.U8 desc[UR36][R6.64+0x9], R31 ;  /* 0x0000091f0600d986 */ /* 0x000fe2000c101124 */
[----:B------:R-:W-:Y:S01]  /*4d90*/  ISETP.LT.OR P5, PT, R19, 0x12, !P0 ;  /* 0x000000121300780c */ /* 0x000fe200047a1670 */
[----:B-1----:R-:W-:-:S04]  /*4da0*/  @!P4 IMAD R9, R32, R90, RZ ;  /* 0x0000005a2009c224 */ /* 0x002fc800078e02ff */
        /* <DEDUP_REMOVED lines=109> */
[----:B------:R1:W-:Y:S01]  /*5480*/  @!P4 STG.E.U8 desc[UR36][R4.64+0x58], R11 ;  /* 0x0000580b0400c986 */ /* 0x0003e2000c101124 */
        /* <DEDUP_REMOVED lines=13> */
[-C--:B-1----:R-:W-:Y:S01]  /*5560*/  @!P2 IMAD R11, R74, R90.reuse, RZ ;  /* 0x0000005a4a0ba224 */ /* 0x082fe200078e02ff */
[----:B------:R-:W-:Y:S01]  /*5570*/  @!P3 STG.E.U8 desc[UR36][R4.64+0x61], R73 ;  /* 0x000061490400b986 */ /* 0x000fe2000c101124 */
[----:B------:R-:W-:Y:S02]  /*5580*/  ISETP.LT.OR P3, PT, R19, 0x6a, !P1 ;  /* 0x0000006a1300780c */ /* 0x000fe40004f61670 */
[----:B------:R-:W-:Y:S01]  /*5590*/  @!P5 IMAD R75, R75, R90, RZ ;  /* 0x0000005a4b4bd224 */ /* 0x000fe200078e02ff */
[----:B------:R1:W-:Y:S01]  /*55a0*/  @!P2 STG.E.U8 desc[UR36][R6.64+0x60], R11 ;  /* 0x0000600b0600a986 */ /* 0x0003e2000c101124 */
[----:B------:R-:W-:-:S03]  /*55b0*/  ISETP.LT.OR P2, PT, R19, 0x69, !P0 ;  /* 0x000000691300780c */ /* 0x000fc60004741670 */
[----:B------:R-:W-:Y:S01]  /*55c0*/  @!P5 STG.E.U8 desc[UR36][R6.64+0x61], R75 ;  /* 0x0000614b0600d986 */ /* 0x000fe2000c101124 */
[----:B------:R-:W-:Y:S01]  /*55d0*/  ISETP.LT.OR P5, PT, R19, 0x6a, !P0 ;  /* 0x0000006a1300780c */ /* 0x000fe200047a1670 */
[----:B0-----:R-:W-:-:S04]  /*55e0*/  @!P4 IMAD R3, R76, R90, RZ ;  /* 0x0000005a4c03c224 */ /* 0x001fc800078e02ff */
[-C--:B------:R-:W-:Y:S01]  /*55f0*/  @!P3 IMAD R77, R77, R90.reuse, RZ ;  /* 0x0000005a4d4db224 */ /* 0x080fe200078e02ff */
[----:B------:R0:W-:Y:S01]  /*5600*/  @!P4 STG.E.U8 desc[UR36][R4.64+0x68], R3 ;  /* 0x000068030400c986 */ /* 0x0001e2000c101124 */
[C---:B------:R-:W-:Y:S02]  /*5610*/  ISETP.LT.OR P4, PT, R19.reuse, 0x72, !P1 ;  /* 0x000000721300780c */ /* 0x040fe40004f81670 */
[-C--:B--2---:R-:W-:Y:S01]  /*5620*/  @!P2 IMAD R9, R78, R90.reuse, RZ ;  /* 0x0000005a4e09a224 */ /* 0x084fe200078e02ff */
[----:B------:R-:W-:Y:S01]  /*5630*/  @!P3 STG.E.U8 desc[UR36][R4.64+0x69], R77 ;  /* 0x0000694d0400b986 */ /* 0x000fe2000c101124 */
[----:B------:R-:W-:Y:S02]  /*5640*/  ISETP.LT.OR P3, PT, R19, 0x71, !P1 ;  /* 0x000000711300780c */ /* 0x000fe40004f61670 */
[----:B------:R-:W-:Y:S01]  /*5650*/  @!P5 IMAD R79, R79, R90, RZ ;  /* 0x0000005a4f4fd224 */ /* 0x000fe200078e02ff */
[----:B------:R-:W-:Y:S01]  /*5660*/  @!P2 STG.E.U8 desc[UR36][R6.64+0x68], R9 ;  /* 0x000068090600a986 */ /* 0x000fe2000c101124 */
[----:B------:R-:W-:-:S03]  /*5670*/  ISETP.LT.OR P2, PT, R19, 0x71, !P0 ;  /* 0x000000711300780c */ /* 0x000fc60004741670 */
[----:B------:R-:W-:Y:S01]  /*5680*/  @!P5 STG.E.U8 desc[UR36][R6.64+0x69], R79 ;  /* 0x0000694f0600d986 */ /* 0x000fe2000c101124 */
[----:B------:R-:W-:Y:S01]  /*5690*/  ISETP.LT.OR P5, PT, R19, 0x79, !P0 ;  /* 0x000000791300780c */ /* 0x000fe200047a1670 */
[----:B------:R-:W-:-:S04]  /*56a0*/  @!P4 IMAD R81, R81, R90, RZ ;  /* 0x0000005a5151c224 */ /* 0x000fc800078e02ff */
[-C--:B-1----:R-:W-:Y:S01]  /*56b0*/  @!P3 IMAD R11, R80, R90.reuse, RZ ;  /* 0x0000005a500bb224 */ /* 0x082fe200078e02ff */
[----:B------:R-:W-:Y:S01]  /*56c0*/  @!P4 STG.E.U8 desc[UR36][R4.64+0x71], R81 ;  /* 0x000071510400c986 */ /* 0x000fe2000c101124 */
[C---:B------:R-:W-:Y:S02]  /*56d0*/  ISETP.LT.OR P4, PT, R19.reuse, 0x72, !P0 ;  /* 0x000000721300780c */ /* 0x040fe40004781670 */
[C---:B------:R-:W-:Y:S01]  /*56e0*/  ISETP.LT.OR P0, PT, R19.reuse, 0x7a, !P0 ;  /* 0x0000007a1300780c */ /* 0x040fe20004701670 */
[----:B------:R1:W-:Y:S01]  /*56f0*/  @!P3 STG.E.U8 desc[UR36][R4.64+0x70], R11 ;  /* 0x0000700b0400b986 */ /* 0x0003e2000c101124 */
[C---:B------:R-:W-:Y:S01]  /*5700*/  ISETP.LT.OR P3, PT, R19.reuse, 0x79, !P1 ;  /* 0x000000791300780c */ /* 0x040fe20004f61670 */
[----:B0-----:R-:W-:Y:S01]  /*5710*/  @!P2 IMAD R3, R82, R90, RZ ;  /* 0x0000005a5203a224 */ /* 0x001fe200078e02ff */
[----:B------:R-:W-:-:S04]  /*5720*/  ISETP.LT.OR P1, PT, R19, 0x7a, !P1 ;  /* 0x0000007a1300780c */ /* 0x000fc80004f21670 */
[----:B------:R2:W-:Y:S03]  /*5730*/  @!P2 STG.E.U8 desc[UR36][R6.64+0x70], R3 ;  /* 0x000070030600a986 */ /* 0x0005e6000c101124 */
[-C--:B------:R-:W-:Y:S02]  /*5740*/  @!P4 IMAD R83, R83, R90.reuse, RZ ;  /* 0x0000005a5353c224 */ /* 0x080fe400078e02ff */
[-C--:B-1----:R-:W-:Y:S02]  /*5750*/  @!P5 IMAD R11, R86, R90.reuse, RZ ;  /* 0x0000005a560bd224 */ /* 0x082fe400078e02ff */
[-C--:B------:R-:W-:Y:S01]  /*5760*/  @!P3 IMAD R9, R84, R90.reuse, RZ ;  /* 0x0000005a5409b224 */ /* 0x080fe200078e02ff */
[----:B------:R2:W-:Y:S01]  /*5770*/  @!P4 STG.E.U8 desc[UR36][R6.64+0x71], R83 ;  /* 0x000071530600c986 */ /* 0x0005e2000c101124 */
[-C--:B------:R-:W-:Y:S02]  /*5780*/  @!P1 IMAD R85, R85, R90.reuse, RZ ;  /* 0x0000005a55559224 */ /* 0x080fe400078e02ff */
[----:B------:R-:W-:Y:S01]  /*5790*/  @!P0 IMAD R87, R87, R90, RZ ;  /* 0x0000005a57578224 */ /* 0x000fe200078e02ff */
[----:B------:R2:W-:Y:S04]  /*57a0*/  @!P3 STG.E.U8 desc[UR36][R4.64+0x78], R9 ;  /* 0x000078090400b986 */ /* 0x0005e8000c101124 */
[----:B------:R2:W-:Y:S04]  /*57b0*/  @!P1 STG.E.U8 desc[UR36][R4.64+0x79], R85 ;  /* 0x0000795504009986 */ /* 0x0005e8000c101124 */
[----:B------:R2:W-:Y:S04]  /*57c0*/  @!P5 STG.E.U8 desc[UR36][R6.64+0x78], R11 ;  /* 0x0000780b0600d986 */ /* 0x0005e8000c101124 */
[----:B------:R2:W-:Y:S02]  /*57d0*/  @!P0 STG.E.U8 desc[UR36][R6.64+0x79], R87 ;  /* 0x0000795706008986 */ /* 0x0005e4000c101124 */
.L_x_169:
[----:B------:R-:W-:Y:S05]  /*57e0*/  BSYNC B0 ;  /* 0x0000000000007941 */ /* 0x000fea0003800000 */
.L_x_39:
[----:B0-2---:R-:W2:Y:S01]  /*57f0*/  LDL.64 R4, [R1] ;  /* 0x0000000001047983 */ /* 0x005ea20000100a00 */
[----:B------:R-:W-:Y:S01]  /*5800*/  ULDC.64 UR4, c[0x0][0x650] ;  /* 0x0001940000047ab9 */ /* 0x000fe20000000a00 */
[----:B------:R-:W-:Y:S02]  /*5810*/  IMAD.U32 R0, RZ, RZ, UR44 ;  /* 0x0000002cff007e24 */ /* 0x000fe4000f8e00ff */
[----:B------:R-:W-:Y:S02]  /*5820*/  IMAD.MOV.U32 R22, RZ, RZ, -0x1 ;  /* 0xffffffffff167424 */ /* 0x000fe400078e00ff */
[----:B------:R0:W-:Y:S01]  /*5830*/  SYNCS.ARRIVE.TRANS64.A1T0 RZ, [R0+UR47], RZ ;  /* 0x000000ff00ff79a7 */ /* 0x0001e2000810002f */
[----:B------:R-:W-:Y:S02]  /*5840*/  IMAD.MOV.U32 R19, RZ, RZ, -0x1 ;  /* 0xffffffffff137424 */ /* 0x000fe400078e00ff */
[----:B------:R-:W-:Y:S01]  /*5850*/  IMAD.MOV.U32 R18, RZ, RZ, -0x1 ;  /* 0xffffffffff127424 */ /* 0x000fe200078e00ff */
[----:B0-----:R-:W-:-:S02]  /*5860*/  PRMT R0, RZ, 0x7610, R0 ;  /* 0x00007610ff007816 */ /* 0x001fc40000000000 */
[----:B--2---:R-:W-:-:S05]  /*5870*/  LEA R16, P0, R4, R16, 0x1 ;  /* 0x0000001004107211 */ /* 0x004fca00078008ff */
[----:B------:R-:W-:Y:S01]  /*5880*/  IMAD.X R17, R98, 0x1, R17, P0 ;  /* 0x0000000162117824 */ /* 0x000fe200000e0611 */
[----:B------:R-:W-:-:S04]  /*5890*/  ISETP.GE.U32.AND P0, PT, R16, UR4, PT ;  /* 0x0000000410007c0c */ /* 0x000fc8000bf06070 */
[----:B------:R-:W-:-:S13]  /*58a0*/  ISETP.GE.U32.AND.EX P0, PT, R17, UR5, PT, P0 ;  /* 0x0000000511007c0c */ /* 0x000fda000bf06100 */
[----:B------:R-:W-:Y:S05]  /*58b0*/  @P0 BRA `(.L_x_170) ;  /* 0x0000000400500947 */ /* 0x000fea0003800000 */
[----:B------:R-:W0:Y:S01]  /*58c0*/  LDC.64 R10, c[0x0][0x628] ;  /* 0x00018a00ff0a7b82 */ /* 0x000e220000000a00 */
[----:B------:R-:W2:Y:S01]  /*58d0*/  S2R R19, SR_CTAID.X ;  /* 0x0000000000137919 */ /* 0x000ea20000002500 */
[----:B------:R-:W-:Y:S02]  /*58e0*/  IMAD.MOV.U32 R8, RZ, RZ, R16 ;  /* 0x000000ffff087224 */ /* 0x000fe400078e0010 */
[----:B------:R-:W-:Y:S01]  /*58f0*/  IMAD.MOV.U32 R9, RZ, RZ, R17 ;  /* 0x000000ffff097224 */ /* 0x000fe200078e0011 */
[----:B------:R-:W3:Y:S03]  /*5900*/  S2R R20, SR_CTAID.Y ;  /* 0x0000000000147919 */ /* 0x000ee60000002600 */
[----:B------:R-:W1:Y:S08]  /*5910*/  LDC R0, c[0x0][0x630] ;  /* 0x00018c00ff007b82 */ /* 0x000e700000000800 */
[----:B------:R-:W1:Y:S01]  /*5920*/  LDC.64 R14, c[0x0][0x620] ;  /* 0x00018800ff0e7b82 */ /* 0x000e620000000a00 */
[----:B0-----:R-:W-:-:S04]  /*5930*/  ISETP.NE.U32.AND P0, PT, R10, RZ, PT ;  /* 0x000000ff0a00720c */ /* 0x001fc80003f05070 */
[----:B------:R-:W-:-:S13]  /*5940*/  ISETP.NE.AND.EX P0, PT, R11, RZ, PT, P0 ;  /* 0x000000ff0b00720c */ /* 0x000fda0003f05300 */
[----:B-123--:R-:W-:Y:S05]  /*5950*/  @!P0 BRA `(.L_x_171) ;  /* 0x0000000000288947 */ /* 0x00efea0003800000 */
[----:B------:R-:W0:Y:S02]  /*5960*/  LDC R3, c[0x0][0x634] ;  /* 0x00018d00ff037b82 */ /* 0x000e240000000800 */
[----:B0-----:R-:W-:-:S05]  /*5970*/  IADD3 R3, P0, R16, R3, RZ ;  /* 0x0000000310037210 */ /* 0x001fca0007f1e0ff */
[----:B------:R-:W-:-:S04]  /*5980*/  IMAD.X R13, RZ, RZ, R17, P0 ;  /* 0x000000ffff0d7224 */ /* 0x000fc800000e0611 */
[----:B------:R-:W-:-:S04]  /*5990*/  IMAD.WIDE.U32 R4, R13, R10, RZ ;  /* 0x0000000a0d047225 */ /* 0x000fc800078e00ff */
[----:B----4-:R-:W-:-:S04]  /*59a0*/  IMAD.WIDE.U32 R6, P0, R3, R11, R4 ;  /* 0x0000000b03067225 */ /* 0x010fc80007800004 */
[----:B------:R-:W-:-:S04]  /*59b0*/  IMAD.WIDE.U32 R4, R3, R10, RZ ;  /* 0x0000000a03047225 */ /* 0x000fc800078e00ff */
[----:B------:R-:W-:Y:S01]  /*59c0*/  IMAD.X R9, RZ, RZ, RZ, P0 ;  /* 0x000000ffff097224 */ /* 0x000fe200000e06ff */
[----:B------:R-:W-:Y:S01]  /*59d0*/  IADD3 RZ, P0, R5, R6, RZ ;  /* 0x0000000605ff7210 */ /* 0x000fe20007f1e0ff */
[----:B------:R-:W-:-:S04]  /*59e0*/  IMAD.MOV.U32 R8, RZ, RZ, R7 ;  /* 0x000000ffff087224 */ /* 0x000fc800078e0007 */
[----:B------:R-:W-:-:S08]  /*59f0*/  IMAD.WIDE.U32.X R8, R13, R11, R8, P0 ;  /* 0x0000000b0d087225 */ /* 0x000fd000000e0408 */
.L_x_171:
[-CC-:B------:R-:W-:Y:S01]  /*5a00*/  SHF.R.U64 R18, R8, R0.reuse, R9.reuse ;  /* 0x0000000008127219 */ /* 0x180fe20000001209 */
[----:B------:R-:W0:Y:S01]  /*5a10*/  LDC.64 R24, c[0x0][0x640] ;  /* 0x00019000ff187b82 */ /* 0x000e220000000a00 */
[----:B------:R-:W-:Y:S01]  /*5a20*/  SHF.R.U32.HI R0, RZ, R0, R9 ;  /* 0x00000000ff007219 */ /* 0x000fe20000011609 */
[----:B------:R-:W-:Y:S01]  /*5a30*/  ULDC UR4, c[0x0][0x150] ;  /* 0x0000540000047ab9 */ /* 0x000fe20000000800 */
[----:B------:R-:W-:Y:S02]  /*5a40*/  IADD3 R3, P0, RZ, -R18, RZ ;  /* 0x80000012ff037210 */ /* 0x000fe40007f1e0ff */
[----:B----4-:R-:W-:-:S03]  /*5a50*/  I2FP.F32.U32 R7, R19 ;  /* 0x0000001300077245 */ /* 0x010fc60000201000 */
[----:B------:R-:W1:Y:S01]  /*5a60*/  LDC R6, c[0x0][0x618] ;  /* 0x00018600ff067b82 */ /* 0x000e620000000800 */
[----:B------:R-:W-:Y:S02]  /*5a70*/  IMAD.X R5, RZ, RZ, ~R0, P0 ;  /* 0x000000ffff057224 */ /* 0x000fe400000e0e00 */
[----:B------:R-:W-:Y:S01]  /*5a80*/  FMUL R7, R7, UR4 ;  /* 0x0000000407077c20 */ /* 0x000fe20008400000 */
[----:B------:R-:W-:Y:S01]  /*5a90*/  ULDC UR4, c[0x0][0x154] ;  /* 0x0000550000047ab9 */ /* 0x000fe20000000800 */
[-C--:B------:R-:W-:Y:S02]  /*5aa0*/  IMAD R0, R5, R14.reuse, RZ ;  /* 0x0000000e05007224 */ /* 0x080fe400078e02ff */
[C---:B------:R-:W-:Y:S01]  /*5ab0*/  IMAD.WIDE.U32 R4, R3.reuse, R14, R16 ;  /* 0x0000000e03047225 */ /* 0x040fe200078e0010 */
[----:B------:R-:W2:Y:S01]  /*5ac0*/  LDC R8, c[0x0][0x608] ;  /* 0x00018200ff087b82 */ /* 0x000ea20000000800 */
[----:B------:R-:W3:Y:S02]  /*5ad0*/  F2I.U32.TRUNC.NTZ R7, R7 ;  /* 0x0000000700077305 */ /* 0x000ee4000020f000 */
[----:B------:R-:W-:-:S04]  /*5ae0*/  IMAD R3, R3, R15, R0 ;  /* 0x0000000f03037224 */ /* 0x000fc800078e0200 */
[----:B------:R-:W-:Y:S01]  /*5af0*/  IMAD.IADD R3, R5, 0x1, R3 ;  /* 0x0000000105037824 */ /* 0x000fe200078e0203 */
[----:B------:R-:W4:Y:S01]  /*5b00*/  LDC R22, c[0x0][0x658] ;  /* 0x00019600ff167b82 */ /* 0x000f220000000800 */
[----:B------:R-:W-:Y:S02]  /*5b10*/  I2FP.F32.U32 R5, R20 ;  /* 0x0000001400057245 */ /* 0x000fe40000201000 */
[----:B0-----:R-:W-:-:S04]  /*5b20*/  ISETP.NE.U32.AND P0, PT, R24, RZ, PT ;  /* 0x000000ff1800720c */ /* 0x001fc80003f05070 */
[----:B------:R-:W-:Y:S01]  /*5b30*/  ISETP.NE.AND.EX P0, PT, R25, RZ, PT, P0 ;  /* 0x000000ff1900720c */ /* 0x000fe20003f05300 */
[----:B------:R-:W0:Y:S01]  /*5b40*/  LDC R0, c[0x0][0x144] ;  /* 0x00005100ff007b82 */ /* 0x000e220000000800 */
[-C--:B-1----:R-:W-:Y:S01]  /*5b50*/  SHF.R.U64 R10, R4, R6.reuse, R3 ;  /* 0x00000006040a7219 */ /* 0x082fe20000001203 */
[----:B---3--:R-:W-:Y:S01]  /*5b60*/  IMAD.MOV R7, RZ, RZ, -R7 ;  /* 0x000000ffff077224 */ /* 0x008fe200078e0a07 */
[----:B------:R-:W-:Y:S01]  /*5b70*/  SHF.R.U32.HI R3, RZ, R6, R3 ;  /* 0x00000006ff037219 */ /* 0x000fe20000011603 */
[----:B------:R-:W-:-:S04]  /*5b80*/  FMUL R6, R5, UR4 ;  /* 0x0000000405067c20 */ /* 0x000fc80008400000 */
[----:B------:R-:W1:Y:S01]  /*5b90*/  LDC R15, c[0x0][0x148] ;  /* 0x00005200ff0f7b82 */ /* 0x000e620000000800 */
[----:B------:R3:W0:Y:S01]  /*5ba0*/  F2I.U32.TRUNC.NTZ R14, R6 ;  /* 0x00000006000e7305 */ /* 0x000622000020f000 */
[-CC-:B--2---:R-:W-:Y:S02]  /*5bb0*/  SHF.R.U64 R12, R10, R8.reuse, R3.reuse ;  /* 0x000000080a0c7219 */ /* 0x184fe40000001203 */
[----:B------:R-:W-:-:S04]  /*5bc0*/  SHF.R.U32.HI R3, RZ, R8, R3 ;  /* 0x00000008ff037219 */ /* 0x000fc80000011603 */
[----:B------:R-:W2:Y:S01]  /*5bd0*/  LDC R21, c[0x0][0x600] ;  /* 0x00018000ff157b82 */ /* 0x000ea20000000800 */
[-CC-:B----4-:R-:W-:Y:S02]  /*5be0*/  SHF.R.U64 R13, R12, R22.reuse, R3.reuse ;  /* 0x000000160c0d7219 */ /* 0x190fe40000001203 */
[----:B------:R-:W-:-:S03]  /*5bf0*/  SHF.R.U32.HI R5, RZ, R22, R3 ;  /* 0x00000016ff057219 */ /* 0x000fc60000011603 */
[----:B------:R-:W-:Y:S02]  /*5c00*/  IMAD.MOV.U32 R4, RZ, RZ, R13 ;  /* 0x000000ffff047224 */ /* 0x000fe400078e000d */
[----:B------:R-:W4:Y:S01]  /*5c10*/  LDC R26, c[0x0][0x648] ;  /* 0x00019200ff1a7b82 */ /* 0x000f220000000800 */
[----:B0-----:R-:W-:-:S07]  /*5c20*/  IMAD R22, R0, R7, R19 ;  /* 0x0000000700167224 */ /* 0x001fce00078e0213 */
[----:B------:R-:W0:Y:S08]  /*5c30*/  LDC R27, c[0x0][0x638] ;  /* 0x00018e00ff1b7b82 */ /* 0x000e300000000800 */
[----:B------:R-:W0:Y:S01]  /*5c40*/  LDC R28, c[0x0][0x610] ;  /* 0x00018400ff1c7b82 */ /* 0x000e220000000800 */
[----:B-1-3--:R-:W-:Y:S05]  /*5c50*/  @!P0 BRA `(.L_x_172) ;  /* 0x0000000000288947 */ /* 0x00afea0003800000 */
[----:B------:R-:W1:Y:S02]  /*5c60*/  LDC R0, c[0x0][0x64c] ;  /* 0x00019300ff007b82 */ /* 0x000e640000000800 */
[----:B-1----:R-:W-:-:S05]  /*5c70*/  IADD3 R3, P0, R13, R0, RZ ;  /* 0x000000000d037210 */ /* 0x002fca0007f1e0ff */
        /* <DEDUP_REMOVED lines=8> */
.L_x_172:
[----:B------:R-:W-:Y:S01]  /*5d00*/  ISETP.NE.AND P0, PT, R2, 0x1, PT ;  /* 0x000000010200780c */ /* 0x000fe20003f05270 */
[----:B------:R-:W-:Y:S01]  /*5d10*/  IMAD.MOV R14, RZ, RZ, -R14 ;  /* 0x000000ffff0e7224 */ /* 0x000fe200078e0a0e */
[----:B----4-:R-:W-:Y:S01]  /*5d20*/  SHF.R.U64 R0, R4, R26, R5 ;  /* 0x0000001a04007219 */ /* 0x010fe20000001205 */
[----:B--2---:R-:W-:Y:S01]  /*5d30*/  VIADD R5, R21, 0xffffffff ;  /* 0xffffffff15057836 */ /* 0x004fe20000000000 */
[----:B------:R-:W-:-:S03]  /*5d40*/  LOP3.LUT R3, R12, R99, RZ, 0xc0, !PT ;  /* 0x000000630c037212 */ /* 0x000fc600078ec0ff */
[----:B------:R-:W-:Y:S01]  /*5d50*/  IMAD.MOV R4, RZ, RZ, -R0 ;  /* 0x000000ffff047224 */ /* 0x000fe200078e0a00 */
[----:B------:R-:W-:Y:S01]  /*5d60*/  LOP3.LUT R5, R10, R5, RZ, 0xc0, !PT ;  /* 0x000000050a057212 */ /* 0x000fe200078ec0ff */
[----:B------:R-:W-:Y:S02]  /*5d70*/  IMAD R3, R96, R0, R3 ;  /* 0x0000000060037224 */ /* 0x000fe400078e0203 */
[----:B0-----:R-:W-:Y:S02]  /*5d80*/  IMAD R0, R4, R27, R13 ;  /* 0x0000001b04007224 */ /* 0x001fe400078e020d */
[----:B------:R-:W-:Y:S02]  /*5d90*/  @P0 IMAD R22, R15, R14, R20 ;  /* 0x0000000e0f160224 */ /* 0x000fe400078e0214 */
[----:B------:R-:W-:Y:S02]  /*5da0*/  IMAD.MOV.U32 R4, RZ, RZ, 0x1 ;  /* 0x00000001ff047424 */ /* 0x000fe400078e00ff */
[----:B------:R-:W-:-:S02]  /*5db0*/  IMAD R22, R3, R28, R22 ;  /* 0x0000001c03167224 */ /* 0x000fc400078e0216 */
[----:B------:R-:W-:Y:S01]  /*5dc0*/  IMAD R3, R0, R21, R5 ;  /* 0x0000001500037224 */ /* 0x000fe200078e0205 */
[----:B------:R-:W-:-:S04]  /*5dd0*/  PRMT R0, R4, 0x7610, R0 ;  /* 0x0000761004007816 */ /* 0x000fc80000000000 */
[----:B------:R-:W-:Y:S02]  /*5de0*/  SEL R19, R3, R22, !P0 ;  /* 0x0000001603137207 */ /* 0x000fe40004000000 */
[----:B------:R-:W-:-:S07]  /*5df0*/  SEL R22, R22, R3, !P0 ;  /* 0x0000000316167207 */ /* 0x000fce0004000000 */
.L_x_170:
[----:B------:R-:W-:Y:S02]  /*5e00*/  LOP3.LUT P0, RZ, R0, 0xff, RZ, 0xc0, !PT ;  /* 0x000000ff00ff7812 */ /* 0x000fe4000780c0ff */
[----:B------:R-:W-:-:S11]  /*5e10*/  LOP3.LUT R102, R102, 0x1, RZ, 0x3c, !PT ;  /* 0x0000000166667812 */ /* 0x000fd600078e3cff */
[----:B------:R-:W-:Y:S05]  /*5e20*/  @P0 BRA `(.L_x_173) ;  /* 0xffffffbc00740947 */ /* 0x000fea000383ffff */
[----:B------:R-:W-:Y:S05]  /*5e30*/  EXIT ;  /* 0x000000000000794d */ /* 0x000fea0003800000 */
.L_x_18:
[----:B------:R-:W-:-:S08]  /*5e40*/  ISETP.NE.AND P0, PT, R14, RZ, PT ;  /* 0x000000ff0e00720c */ /* 0x000fd00003f05270 */
[----:B0-----:R-:W0:-:S00]  /*5e50*/  USETMAXREG.DEALLOC.CTAPOOL 0x28 ;  /* 0x00000028000079c8 */ /* 0x001e0000080e0500 */
[----:B------:R-:W-:Y:S05]  /*5e60*/  @P0 EXIT ;  /* 0x000000000000094d */ /* 0x000fea0003800000 */
[----:B0-----:R-:W-:Y:S01]  /*5e70*/  LOP3.LUT P0, RZ, R8, 0xff, RZ, 0xc0, !PT ;  /* 0x000000ff08ff7812 */ /* 0x001fe2000780c0ff */
[----:B------:R-:W-:Y:S02]  /*5e80*/  IMAD.MOV.U32 R3, RZ, RZ, 0x1 ;  /* 0x00000001ff037424 */ /* 0x000fe400078e00ff */
[----:B------:R-:W-:-:S10]  /*5e90*/  IMAD.MOV.U32 R8, RZ, RZ, RZ ;  /* 0x000000ffff087224 */ /* 0x000fd400078e00ff */
[----:B------:R-:W-:Y:S05]  /*5ea0*/  @!P0 BRA `(.L_x_174) ;  /* 0x0000000c00388947 */ /* 0x000fea0003800000 */
[----:B------:R-:W0:Y:S01]  /*5eb0*/  S2R R12, SR_CgaCtaId ;  /* 0x00000000000c7919 */ /* 0x000e220000008800 */
[----:B------:R-:W-:Y:S01]  /*5ec0*/  LOP3.LUT P0, RZ, R5, 0x1f, RZ, 0xc0, !PT ;  /* 0x0000001f05ff7812 */ /* 0x000fe2000780c0ff */
[----:B------:R-:W-:Y:S01]  /*5ed0*/  ULDC UR5, c[0x0][0x658] ;  /* 0x0001960000057ab9 */ /* 0x000fe20000000800 */
[C---:B------:R-:W-:Y:S01]  /*5ee0*/  ISETP.NE.AND P2, PT, R4.reuse, RZ, PT ;  /* 0x000000ff0400720c */ /* 0x040fe20003f45270 */
[----:B------:R-:W-:Y:S01]  /*5ef0*/  UMOV UR6, 0xffffffff ;  /* 0xffffffff00067882 */ /* 0x000fe20000000000 */
[----:B------:R-:W-:Y:S01]  /*5f00*/  ISETP.NE.OR P0, PT, R4, RZ, !P0 ;  /* 0x000000ff0400720c */ /* 0x000fe20004705670 */
[----:B------:R-:W-:Y:S01]  /*5f10*/  BSSY B0, `(.L_x_174) ;  /* 0x00000c7000007945 */ /* 0x000fe20003800000 */
[----:B------:R-:W-:Y:S01]  /*5f20*/  USHF.L.U32 UR6, UR6, UR5, URZ ;  /* 0x0000000506067299 */ /* 0x000fe2000800063f */
[----:B------:R-:W-:Y:S01]  /*5f30*/  IMAD.MOV.U32 R10, RZ, RZ, 0x1 ;  /* 0x00000001ff0a7424 */ /* 0x000fe200078e00ff */
[----:B------:R-:W-:Y:S01]  /*5f40*/  LOP3.LUT R9, R23, 0x2, RZ, 0xfc, !PT ;  /* 0x0000000217097812 */ /* 0x000fe200078efcff */
[----:B------:R-:W-:Y:S01]  /*5f50*/  IMAD.MOV.U32 R3, RZ, RZ, 0x1 ;  /* 0x00000001ff037424 */ /* 0x000fe200078e00ff */
[----:B------:R-:W-:Y:S01]  /*5f60*/  ULDC UR4, c[0x0][0x600] ;  /* 0x0001800000047ab9 */ /* 0x000fe20000000800 */
[----:B------:R-:W-:Y:S01]  /*5f70*/  IMAD.MOV.U32 R8, RZ, RZ, RZ ;  /* 0x000000ffff087224 */ /* 0x000fe200078e00ff */
[----:B------:R-:W-:Y:S01]  /*5f80*/  UMOV UR7, 0x1 ;  /* 0x0000000100077882 */ /* 0x000fe20000000000 */
[----:B------:R-:W-:-:S02]  /*5f90*/  UIADD3 UR19, UR40, 0x1, URZ ;  /* 0x0000000128137890 */ /* 0x000fc4000fffe03f */
[----:B------:R-:W-:Y:S02]  /*5fa0*/  UIADD3 UR15, UR4, -0x1, URZ ;  /* 0xffffffff040f7890 */ /* 0x000fe4000fffe03f */
[----:B------:R-:W-:Y:S02]  /*5fb0*/  USHF.L.U32 UR17, UR7, UR5, URZ ;  /* 0x0000000507117299 */ /* 0x000fe4000800063f */
[----:B------:R-:W-:Y:S01]  /*5fc0*/  ULOP3.LUT UR16, URZ, UR6, URZ, 0x33, !UPT ;  /* 0x000000063f107292 */ /* 0x000fe2000f8e333f */
[----:B------:R-:W-:Y:S01]  /*5fd0*/  ULDC.64 UR20, c[0x0][0x198] ;  /* 0x0000660000147ab9 */ /* 0x000fe20000000a00 */
[C---:B0-----:R-:W-:Y:S02]  /*5fe0*/  IMAD.SHL.U32 R4, R12.reuse, 0x800, RZ ;  /* 0x000008000c047824 */ /* 0x041fe400078e00ff */
[----:B------:R-:W-:-:S03]  /*5ff0*/  IMAD.SHL.U32 R12, R12, 0x40, RZ ;  /* 0x000000400c0c7824 */ /* 0x000fc600078e00ff */
[----:B------:R-:W-:Y:S02]  /*6000*/  LOP3.LUT R4, R4, 0x800, RZ, 0xc0, !PT ;  /* 0x0000080004047812 */ /* 0x000fe400078ec0ff */
[----:B------:R-:W-:-:S03]  /*6010*/  LOP3.LUT R12, R12, 0x40, RZ, 0xc0, !PT ;  /* 0x000000400c0c7812 */ /* 0x000fc600078ec0ff */
[----:B------:R-:W-:-:S07]  /*6020*/  VIADD R11, R4, 0x12b80 ;  /* 0x00012b80040b7836 */ /* 0x000fce0000000000 */
.L_x_186:
[----:B------:R-:W-:-:S03]  /*6030*/  UMOV UR4, 0xffffffff ;  /* 0xffffffff00047882 */ /* 0x000fc60000000000 */
[----:B------:R-:W-:Y:S05]  /*6040*/  BRA.DIV UR4, `(.L_x_175) ;  /* 0x0000002204907947 */ /* 0x000fea000b800000 */
[----:B------:R-:W-:-:S13]  /*6050*/  ELECT P6, URZ, PT ;  /* 0x00000000003f782f */ /* 0x000fda00038c0000 */
.L_x_232:
[----:B------:R-:W0:Y:S01]  /*6060*/  LDC R4, c[0x0][0x28c] ;  /* 0x0000a300ff047b82 */ /* 0x000e220000000800 */
[----:B------:R-:W-:Y:S01]  /*6070*/  BSSY B1, `(.L_x_176) ;  /* 0x0000039000017945 */ /* 0x000fe20003800000 */
[----:B0-----:R-:W-:-:S13]  /*6080*/  ISETP.LT.OR P6, PT, R4, 0x1, !P6 ;  /* 0x000000010400780c */ /* 0x001fda00077c1670 */
[----:B------:R-:W-:Y:S05]  /*6090*/  @P6 BRA `(.L_x_177) ;  /* 0x0000000000d86947 */ /* 0x000fea0003800000 */
[----:B------:R-:W-:Y:S02]  /*60a0*/  IMAD R19, R19, 0x80, R12 ;  /* 0x0000008013137824 */ /* 0x000fe400078e020c */
[----:B------:R-:W-:Y:S02]  /*60b0*/  IMAD.SHL.U32 R22, R22, 0x40, RZ ;  /* 0x0000004016167824 */ /* 0x000fe400078e00ff */
[----:B------:R-:W-:Y:S02]  /*60c0*/  IMAD.MOV.U32 R15, RZ, RZ, RZ ;  /* 0x000000ffff0f7224 */ /* 0x000fe400078e00ff */
[----:B------:R-:W-:Y:S02]  /*60d0*/  IMAD.U32 R20, RZ, RZ, UR19 ;  /* 0x00000013ff147e24 */ /* 0x000fe4000f8e00ff */
[----:B------:R-:W-:Y:S02]  /*60e0*/  IMAD.MOV.U32 R4, RZ, RZ, R3 ;  /* 0x000000ffff047224 */ /* 0x000fe400078e0003 */
[----:B------:R-:W-:-:S07]  /*60f0*/  IMAD.MOV.U32 R6, RZ, RZ, R8 ;  /* 0x000000ffff067224 */ /* 0x000fce00078e0008 */
.L_x_181:
[----:B------:R-:W0:Y:S01]  /*6100*/  S2R R14, SR_CgaCtaId ;  /* 0x00000000000e7919 */ /* 0x000e220000008800 */
[----:B------:R-:W-:Y:S01]  /*6110*/  MOV R5, 0x400 ;  /* 0x0000040000057802 */ /* 0x000fe20000000f00 */
[----:B------:R-:W1:Y:S03]  /*6120*/  @!P2 LDC R7, c[0x0][0x500] ;  /* 0x00014000ff07ab82 */ /* 0x000e660000000800 */
[----:B0-----:R-:W-:Y:S02]  /*6130*/  LEA R13, R14, R5, 0x18 ;  /* 0x000000050e0d7211 */ /* 0x001fe400078ec0ff */
[----:B------:R-:W-:-:S03]  /*6140*/  SHF.L.U32 R5, R4, 0x1f, RZ ;  /* 0x0000001f04057819 */ /* 0x000fc600000006ff */
[----:B------:R-:W-:-:S04]  /*6150*/  IMAD R14, R6, 0x8, R13 ;  /* 0x00000008060e7824 */ /* 0x000fc800078e020d */
[----:B------:R-:W0:Y:S02]  /*6160*/  SYNCS.PHASECHK.TRANS64.TRYWAIT P1, [R14+URZ+0x128], R5 ;  /* 0x000128050e0075a7 */ /* 0x000e24000802017f */
[----:B01----:R-:W-:Y:S05]  /*6170*/  @!P1 BRA `(.L_x_178) ;  /* 0x0000002000649947 */ /* 0x003fea0003800000 */
.L_x_233:
[----:B0-----:R-:W-:Y:S01]  /*6180*/  PRMT R5, R9, 0x9910, RZ ;  /* 0x0000991009057816 */ /* 0x001fe200000000ff */
[----:B------:R0:W-:Y:S03]  /*6190*/  @!P2 SYNCS.ARRIVE.TRANS64 RZ, [R14+URZ], R7 ;  /* 0x000000070effa9a7 */ /* 0x0001e6000800003f */
[----:B------:R-:W-:-:S13]  /*61a0*/  ISETP.NE.AND P1, PT, R5, 0x2, PT ;  /* 0x000000020500780c */ /* 0x000fda0003f25270 */
[----:B0-----:R-:W-:Y:S05]  /*61b0*/  @P1 BRA `(.L_x_179) ;  /* 0x0000000000041947 */ /* 0x001fea0003800000 */
[----:B------:R-:W-:Y:S01]  /*61c0*/  BPT.TRAP 0x1 ;  /* 0x000000040000795c */ /* 0x000fe20000300000 */
.L_x_179:
[----:B------:R-:W-:Y:S05]  /*61d0*/  @P0 BRA `(.L_x_180) ;  /* 0x0000000000040947 */ /* 0x000fea0003800000 */
[----:B------:R-:W-:Y:S01]  /*61e0*/  BPT.TRAP 0x1 ;  /* 0x000000040000795c */ /* 0x000fe20000300000 */
.L_x_180:
[----:B------:R-:W-:Y:S01]  /*61f0*/  R2UR UR13, R13 ;  /* 0x000000000d0d72ca */ /* 0x000fe200000e0000 */
[----:B------:R-:W-:Y:S01]  /*6200*/  IMAD R13, R6, 0x800, R13 ;  /* 0x00000800060d7824 */ /* 0x000fe200078e020d */
[----:B------:R-:W-:Y:S01]  /*6210*/  R2UR UR9, R14 ;  /* 0x000000000e0972ca */ /* 0x000fe200000e0000 */
[----:B------:R-:W-:Y:S01]  /*6220*/  IMAD R5, R6, 0x1000, R11 ;  /* 0x0000100006057824 */ /* 0x000fe200078e020b */
[----:B------:R-:W-:Y:S01]  /*6230*/  UIADD3 UR4, UP0, UR20, 0xf0, URZ ;  /* 0x000000f014047890 */ /* 0x000fe2000ff1e03f */
[----:B------:R-:W-:Y:S01]  /*6240*/  VIADD R20, R20, 0xffffffff ;  /* 0xffffffff14147836 */ /* 0x000fe20000000000 */
[----:B------:R-:W-:Y:S01]  /*6250*/  R2UR UR5, R13 ;  /* 0x000000000d0572ca */ /* 0x000fe200000e0000 */
[----:B------:R-:W-:Y:S01]  /*6260*/  UIADD3 UR22, UP1, UR20, 0x1f0, URZ ;  /* 0x000001f014167890 */ /* 0x000fe2000ff3e03f */
[----:B------:R-:W-:Y:S01]  /*6270*/  R2UR UR8, R5 ;  /* 0x00000000050872ca */ /* 0x000fe200000e0000 */
[----:B------:R-:W-:Y:S01]  /*6280*/  VIADD R6, R6, 0x1 ;  /* 0x0000000106067836 */ /* 0x000fe20000000000 */
[----:B------:R-:W-:Y:S01]  /*6290*/  R2UR UR11, R22 ;  /* 0x00000000160b72ca */ /* 0x000fe200000e0000 */
[----:B------:R-:W-:Y:S01]  /*62a0*/  UIADD3.X UR23, URZ, UR21, URZ, UP1, !UPT ;  /* 0x000000153f177290 */ /* 0x000fe20008ffe43f */
[----:B------:R-:W-:Y:S01]  /*62b0*/  R2UR UR10, R15 ;  /* 0x000000000f0a72ca */ /* 0x000fe200000e0000 */
[----:B------:R-:W-:Y:S01]  /*62c0*/  UMOV UR6, 0x0 ;  /* 0x0000000000067882 */ /* 0x000fe20000000000 */
[----:B------:R-:W-:Y:S01]  /*62d0*/  R2UR UR12, R18 ;  /* 0x00000000120c72ca */ /* 0x000fe200000e0000 */
[----:B------:R-:W-:Y:S01]  /*62e0*/  UMOV UR7, 0x10000000 ;  /* 0x1000000000077882 */ /* 0x000fe20000000000 */
[----:B------:R-:W-:Y:S01]  /*62f0*/  R2UR UR18, R19 ;  /* 0x00000000131272ca */ /* 0x000fe200000e0000 */
[----:B------:R-:W-:Y:S01]  /*6300*/  UMOV UR24, 0x30000 ;  /* 0x0003000000187882 */ /* 0x000fe20000000000 */
[----:B------:R-:W-:Y:S01]  /*6310*/  ISETP.GT.AND P3, PT, R20, 0x1, PT ;  /* 0x000000011400780c */ /* 0x000fe20003f64270 */
[----:B------:R-:W-:Y:S01]  /*6320*/  UIADD3 UR14, UR5, 0x380, URZ ;  /* 0x00000380050e7890 */ /* 0x000fe2000fffe03f */
[----:B------:R-:W-:Y:S01]  /*6330*/  ISETP.NE.AND P1, PT, R6, 0x25, PT ;  /* 0x000000250600780c */ /* 0x000fe20003f25270 */
[----:B------:R-:W-:Y:S01]  /*6340*/  UIADD3.X UR5, URZ, UR21, URZ, UP0, !UPT ;  /* 0x000000153f057290 */ /* 0x000fe200087fe43f */
[----:B------:R-:W-:Y:S01]  /*6350*/  VIADD R15, R15, 0x20 ;  /* 0x000000200f0f7836 */ /* 0x000fe20000000000 */
[----:B------:R-:W-:Y:S01]  /*6360*/  UIADD3 UR13, UR13, UR8, URZ ;  /* 0x000000080d0d7290 */ /* 0x000fe2000fffe03f */
[----:B------:R-:W-:-:S02]  /*6370*/  SEL R5, RZ, 0x1, P1 ;  /* 0x00000001ff057807 */ /* 0x000fc40000800000 */
[----:B------:R-:W-:Y:S01]  /*6380*/  UMOV UR8, UR14 ;  /* 0x0000000e00087c82 */ /* 0x000fe20008000000 */
[----:B------:R-:W-:Y:S02]  /*6390*/  SEL R6, R6, RZ, P1 ;  /* 0x000000ff06067207 */ /* 0x000fe40000800000 */
[----:B------:R-:W-:Y:S01]  /*63a0*/  LOP3.LUT R4, R4, R5, RZ, 0x3c, !PT ;  /* 0x0000000504047212 */ /* 0x000fe200078e3cff */
[----:B------:R0:W-:Y:S02]  /*63b0*/  UTMALDG.3D [UR8], [UR4], desc[UR6] ;  /* 0x00000608040075b4 */ /* 0x0001e40008011000 */
[----:B0-----:R-:W-:Y:S01]  /*63c0*/  UMOV UR11, UR18 ;  /* 0x00000012000b7c82 */ /* 0x001fe20008000000 */
[----:B------:R-:W-:Y:S02]  /*63d0*/  UMOV UR8, UR13 ;  /* 0x0000000d00087c82 */ /* 0x000fe40008000000 */
[----:B------:R0:W-:Y:S02]  /*63e0*/  UTMALDG.3D.MULTICAST [UR8], [UR22], UR24, desc[UR6] ;  /* 0x00000608160073b4 */ /* 0x0001e40008011818 */
[----:B0-----:R-:W-:Y:S05]  /*63f0*/  @P3 BRA `(.L_x_181) ;  /* 0xfffffffc00403947 */ /* 0x001fea000383ffff */
.L_x_177:
[----:B------:R-:W-:Y:S05]  /*6400*/  BSYNC B1 ;  /* 0x0000000000017941 */ /* 0x000fea0003800000 */
.L_x_176:
[----:B------:R-:W2:Y:S01]  /*6410*/  LDL.64 R24, [R1] ;  /* 0x0000000001187983 */ /* 0x000ea20000100a00 */
[----:B------:R-:W-:Y:S01]  /*6420*/  LOP3.LUT P4, RZ, R10, 0xff, RZ, 0xc0, !PT ;  /* 0x000000ff0aff7812 */ /* 0x000fe2000788c0ff */
[----:B------:R-:W-:Y:S01]  /*6430*/  VIADD R13, R8, UR40 ;  /* 0x00000028080d7c36 */ /* 0x000fe20008000000 */
[----:B------:R-:W-:Y:S01]  /*6440*/  ULDC.64 UR4, c[0x0][0x650] ;  /* 0x0001940000047ab9 */ /* 0x000fe20000000a00 */
[----:B------:R-:W-:Y:S01]  /*6450*/  IMAD.U32 R8, RZ, RZ, UR40 ;  /* 0x00000028ff087e24 */ /* 0x000fe2000f8e00ff */
[----:B------:R-:W-:Y:S01]  /*6460*/  UISETP.GE.U32.AND UP0, UPT, UR40, 0x25, UPT ;  /* 0x000000252800788c */ /* 0x000fe2000bf06070 */
[C---:B------:R-:W-:Y:S01]  /*6470*/  IMAD.WIDE.U32 R4, R13.reuse, -0x45306eb3, RZ ;  /* 0xbacf914d0d047825 */ /* 0x040fe200078e00ff */
[----:B------:R-:W-:Y:S01]  /*6480*/  ISETP.GT.U32.AND P1, PT, R13, 0x24, PT ;  /* 0x000000240d00780c */ /* 0x000fe20003f24070 */
[----:B------:R-:W-:Y:S01]  /*6490*/  BSSY B1, `(.L_x_182) ;  /* 0x000006c000017945 */ /* 0x000fe20003800000 */
[----:B------:R-:W-:Y:S01]  /*64a0*/  PRMT R10, RZ, 0x7610, R10 ;  /* 0x00007610ff0a7816 */ /* 0x000fe2000000000a */
[----:B------:R-:W-:Y:S01]  /*64b0*/  IMAD.MOV.U32 R22, RZ, RZ, -0x1 ;  /* 0xffffffffff167424 */ /* 0x000fe200078e00ff */
[----:B------:R-:W-:Y:S01]  /*64c0*/  ISETP.LT.U32.AND P1, PT, R8, 0x25, P1 ;  /* 0x000000250800780c */ /* 0x000fe20000f21070 */
[----:B------:R-:W-:Y:S01]  /*64d0*/  IMAD.MOV.U32 R19, RZ, RZ, -0x1 ;  /* 0xffffffffff137424 */ /* 0x000fe200078e00ff */
[----:B------:R-:W-:Y:S01]  /*64e0*/  PLOP3.LUT P3, PT, PT, PT, UP0, 0x80, 0x0 ;  /* 0x000000000000781c */ /* 0x000fe20003f6f008 */
[----:B------:R-:W0:Y:S01]  /*64f0*/  @P4 S2R R7, SR_CgaCtaId ;  /* 0x0000000000074919 */ /* 0x000e220000008800 */
[----:B------:R-:W-:Y:S01]  /*6500*/  SEL R4, RZ, 0x1, !P1 ;  /* 0x00000001ff047807 */ /* 0x000fe20004800000 */
[----:B------:R-:W-:Y:S01]  /*6510*/  IMAD.MOV.U32 R18, RZ, RZ, -0x1 ;  /* 0xffffffffff127424 */ /* 0x000fe200078e00ff */
[----:B------:R-:W-:-:S02]  /*6520*/  @P4 MOV R6, 0x400 ;  /* 0x0000040000064802 */ /* 0x000fc40000000f00 */
[----:B------:R-:W-:Y:S02]  /*6530*/  LOP3.LUT R3, R3, R4, RZ, 0x3c, !PT ;  /* 0x0000000403037212 */ /* 0x000fe400078e3cff */
[----:B------:R-:W-:Y:S02]  /*6540*/  PRMT R4, RZ, 0x7610, R4 ;  /* 0x00007610ff047816 */ /* 0x000fe40000000004 */
[----:B0-----:R-:W-:Y:S01]  /*6550*/  @P4 LEA R6, R7, R6, 0x18 ;  /* 0x0000000607064211 */ /* 0x001fe200078ec0ff */
[----:B------:R-:W-:-:S03]  /*6560*/  IMAD.IADD R7, R13, 0x1, -R5 ;  /* 0x000000010d077824 */ /* 0x000fc600078e0a05 */
[----:B------:R0:W-:Y:S02]  /*6570*/  @P4 SYNCS.ARRIVE.TRANS64.A1T0 RZ, [R6+URZ+0x288], RZ ;  /* 0x000288ff06ff49a7 */ /* 0x0001e4000810003f */
[----:B------:R-:W-:-:S04]  /*6580*/  LEA.HI R7, R7, R5, RZ, 0x1f ;  /* 0x0000000507077211 */ /* 0x000fc800078ff8ff */
[----:B------:R-:W-:-:S04]  /*6590*/  SHF.R.U32.HI R8, RZ, 0x5, R7 ;  /* 0x00000005ff087819 */ /* 0x000fc80000011607 */
[----:B------:R-:W-:Y:S01]  /*65a0*/  @P3 LOP3.LUT R3, R3, 0x1, R8, 0x78, !PT ;  /* 0x0000000103033812 */ /* 0x000fe200078e7808 */
[----:B------:R-:W-:Y:S01]  /*65b0*/  IMAD R8, R8, -0x25, R13 ;  /* 0xffffffdb08087824 */ /* 0x000fe200078e020d */
[----:B--2---:R-:W-:-:S05]  /*65c0*/  IADD3 R16, P1, R16, R24, RZ ;  /* 0x0000001810107210 */ /* 0x004fca0007f3e0ff */
[----:B------:R-:W-:Y:S01]  /*65d0*/  IMAD.X R17, R17, 0x1, R0, P1 ;  /* 0x0000000111117824 */ /* 0x000fe200008e0600 */
[----:B------:R-:W-:-:S04]  /*65e0*/  ISETP.GE.U32.AND P1, PT, R16, UR4, PT ;  /* 0x0000000410007c0c */ /* 0x000fc8000bf26070 */
[----:B------:R-:W-:-:S13]  /*65f0*/  ISETP.GE.U32.AND.EX P1, PT, R17, UR5, PT, P1 ;  /* 0x0000000511007c0c */ /* 0x000fda000bf26110 */
[----:B0-----:R-:W-:Y:S05]  /*6600*/  @P1 BRA `(.L_x_183) ;  /* 0x0000000400501947 */ /* 0x001fea0003800000 */
[----:B------:R-:W0:Y:S01]  /*6610*/  S2R R13, SR_CTAID.X ;  /* 0x00000000000d7919 */ /* 0x000e220000002500 */
[----:B------:R-:W-:Y:S01]  /*6620*/  ULDC.64 UR4, c[0x0][0x628] ;  /* 0x00018a0000047ab9 */ /* 0x000fe20000000a00 */
[----:B------:R-:W-:Y:S01]  /*6630*/  ULDC UR7, c[0x0][0x630] ;  /* 0x00018c0000077ab9 */ /* 0x000fe20000000800 */
[----:B------:R-:W-:Y:S01]  /*6640*/  ISETP.NE.U32.AND P1, PT, RZ, UR4, PT ;  /* 0x00000004ff007c0c */ /* 0x000fe2000bf25070 */
[----:B------:R-:W1:Y:S01]  /*6650*/  S2R R14, SR_CTAID.Y ;  /* 0x00000000000e7919 */ /* 0x000e620000002600 */
[----:B------:R-:W-:Y:S01]  /*6660*/  ULDC UR8, c[0x0][0x150] ;  /* 0x0000540000087ab9 */ /* 0x000fe20000000800 */
[----:B------:R-:W-:Y:S01]  /*6670*/  IMAD.MOV.U32 R4, RZ, RZ, R16 ;  /* 0x000000ffff047224 */ /* 0x000fe200078e0010 */
[----:B------:R-:W-:Y:S01]  /*6680*/  ISETP.NE.AND.EX P1, PT, RZ, UR5, PT, P1 ;  /* 0x00000005ff007c0c */ /* 0x000fe2000bf25310 */
[----:B------:R-:W-:Y:S01]  /*6690*/  IMAD.MOV.U32 R5, RZ, RZ, R17 ;  /* 0x000000ffff057224 */ /* 0x000fe200078e0011 */
[----:B0-----:R-:W-:-:S11]  /*66a0*/  I2FP.F32.U32 R19, R13 ;  /* 0x0000000d00137245 */ /* 0x001fd60000201000 */
[----:B------:R-:W-:Y:S05]  /*66b0*/  @!P1 BRA `(.L_x_184) ;  /* 0x0000000000289947 */ /* 0x000fea0003800000 */
[----:B------:R-:W-:Y:S02]  /*66c0*/  ULDC UR6, c[0x0][0x634] ;  /* 0x00018d0000067ab9 */ /* 0x000fe40000000800 */
[----:B------:R-:W-:-:S05]  /*66d0*/  IADD3 R5, P1, R16, UR6, RZ ;  /* 0x0000000610057c10 */ /* 0x000fca000ff3e0ff */
[----:B------:R-:W-:-:S04]  /*66e0*/  IMAD.X R15, RZ, RZ, R17, P1 ;  /* 0x000000ffff0f7224 */ /* 0x000fc800008e0611 */
[----:B------:R-:W-:-:S04]  /*66f0*/  IMAD.WIDE.U32 R6, R15, UR4, RZ ;  /* 0x000000040f067c25 */ /* 0x000fc8000f8e00ff */
[----:B------:R-:W-:-:S04]  /*6700*/  IMAD.WIDE.U32 R6, P1, R5, UR5, R6 ;  /* 0x0000000505067c25 */ /* 0x000fc8000f820006 */
[----:B------:R-:W-:-:S04]  /*6710*/  IMAD.WIDE.U32 R4, R5, UR4, RZ ;  /* 0x0000000405047c25 */ /* 0x000fc8000f8e00ff */
[----:B------:R-:W-:Y:S01]  /*6720*/  IMAD.MOV.U32 R4, RZ, RZ, R7 ;  /* 0x000000ffff047224 */ /* 0x000fe200078e0007 */
[----:B------:R-:W-:Y:S01]  /*6730*/  IADD3 RZ, P3, R5, R6, RZ ;  /* 0x0000000605ff7210 */ /* 0x000fe20007f7e0ff */
[----:B------:R-:W-:-:S04]  /*6740*/  IMAD.X R5, RZ, RZ, RZ, P1 ;  /* 0x000000ffff057224 */ /* 0x000fc800008e06ff */
[----:B------:R-:W-:-:S08]  /*6750*/  IMAD.WIDE.U32.X R4, R15, UR5, R4, P3 ;  /* 0x000000050f047c25 */ /* 0x000fd000098e0404 */
.L_x_184:
[--C-:B------:R-:W-:Y:S01]  /*6760*/  SHF.R.U64 R18, R4, UR7, R5.reuse ;  /* 0x0000000704127c19 */ /* 0x100fe20008001205 */
[----:B------:R-:W-:Y:S01]  /*6770*/  FMUL R19, R19, UR8 ;  /* 0x0000000813137c20 */ /* 0x000fe20008400000 */
[----:B------:R-:W-:Y:S01]  /*6780*/  SHF.R.U32.HI R4, RZ, UR7, R5 ;  /* 0x00000007ff047c19 */ /* 0x000fe20008011605 */
[----:B------:R-:W0:Y:S01]  /*6790*/  LDC R6, c[0x0][0x144] ;  /* 0x00005100ff067b82 */ /* 0x000e220000000800 */
[----:B------:R-:W-:Y:S01]  /*67a0*/  IADD3 R5, P1, RZ, -R18, RZ ;  /* 0x80000012ff057210 */ /* 0x000fe20007f3e0ff */
[----:B------:R-:W-:Y:S01]  /*67b0*/  ULDC UR6, c[0x0][0x154] ;  /* 0x0000550000067ab9 */ /* 0x000fe20000000800 */
[----:B-1----:R-:W-:Y:S01]  /*67c0*/  I2FP.F32.U32 R7, R14 ;  /* 0x0000000e00077245 */ /* 0x002fe20000201000 */
[----:B------:R-:W1:Y:S01]  /*67d0*/  F2I.U32.TRUNC.NTZ R19, R19 ;  /* 0x0000001300137305 */ /* 0x000e62000020f000 */
[----:B------:R-:W-:Y:S01]  /*67e0*/  ULDC.64 UR4, c[0x0][0x620] ;  /* 0x0001880000047ab9 */ /* 0x000fe20000000a00 */
[----:B------:R-:W-:Y:S01]  /*67f0*/  IMAD.X R4, RZ, RZ, ~R4, P1 ;  /* 0x000000ffff047224 */ /* 0x000fe200008e0e04 */
[----:B------:R-:W-:Y:S01]  /*6800*/  ISETP.NE.AND P4, PT, R2, 0x1, PT ;  /* 0x000000010200780c */ /* 0x000fe20003f85270 */
[----:B------:R-:W-:Y:S01]  /*6810*/  FMUL R20, R7, UR6 ;  /* 0x0000000607147c20 */ /* 0x000fe20008400000 */
[----:B------:R-:W2:Y:S01]  /*6820*/  LDC R21, c[0x0][0x148] ;  /* 0x00005200ff157b82 */ /* 0x000ea20000000800 */
[----:B------:R-:W-:Y:S01]  /*6830*/  IMAD R4, R4, UR4, RZ ;  /* 0x0000000404047c24 */ /* 0x000fe2000f8e02ff */
[----:B------:R-:W-:-:S02]  /*6840*/  ULDC.64 UR6, c[0x0][0x640] ;  /* 0x0001900000067ab9 */ /* 0x000fc40000000a00 */
[----:B------:R-:W-:Y:S01]  /*6850*/  ISETP.NE.U32.AND P1, PT, RZ, UR6, PT ;  /* 0x00000006ff007c0c */ /* 0x000fe2000bf25070 */
[----:B------:R-:W3:Y:S01]  /*6860*/  F2I.U32.TRUNC.NTZ R20, R20 ;  /* 0x0000001400147305 */ /* 0x000ee2000020f000 */
[C---:B------:R-:W-:Y:S02]  /*6870*/  IMAD R7, R5.reuse, UR5, R4 ;  /* 0x0000000505077c24 */ /* 0x040fe4000f8e0204 */
[----:B------:R-:W-:Y:S01]  /*6880*/  IMAD.WIDE.U32 R4, R5, UR4, R16 ;  /* 0x0000000405047c25 */ /* 0x000fe2000f8e0010 */
[----:B------:R-:W-:Y:S01]  /*6890*/  ULDC UR4, c[0x0][0x618] ;  /* 0x0001860000047ab9 */ /* 0x000fe20000000800 */
[----:B------:R-:W-:Y:S02]  /*68a0*/  ISETP.NE.AND.EX P1, PT, RZ, UR7, PT, P1 ;  /* 0x00000007ff007c0c */ /* 0x000fe4000bf25310 */
[----:B------:R-:W-:Y:S02]  /*68b0*/  IMAD.IADD R5, R5, 0x1, R7 ;  /* 0x0000000105057824 */ /* 0x000fe400078e0207 */
[----:B-1----:R-:W-:-:S03]  /*68c0*/  IMAD.MOV R19, RZ, RZ, -R19 ;  /* 0x000000ffff137224 */ /* 0x002fc600078e0a13 */
[----:B------:R-:W-:Y:S01]  /*68d0*/  SHF.R.U64 R15, R4, UR4, R5 ;  /* 0x00000004040f7c19 */ /* 0x000fe20008001205 */
[----:B0-----:R-:W-:Y:S01]  /*68e0*/  IMAD R13, R6, R19, R13 ;  /* 0x00000013060d7224 */ /* 0x001fe200078e020d */
[----:B------:R-:W-:Y:S01]  /*68f0*/  SHF.R.U32.HI R4, RZ, UR4, R5 ;  /* 0x00000004ff047c19 */ /* 0x000fe20008011605 */
[----:B------:R-:W-:Y:S01]  /*6900*/  ULDC UR4, c[0x0][0x608] ;  /* 0x0001820000047ab9 */ /* 0x000fe20000000800 */
[----:B---3--:R-:W-:Y:S02]  /*6910*/  IMAD.MOV R6, RZ, RZ, -R20 ;  /* 0x000000ffff067224 */ /* 0x008fe400078e0a14 */
[--C-:B------:R-:W-:Y:S02]  /*6920*/  SHF.R.U64 R20, R15, UR4, R4.reuse ;  /* 0x000000040f147c19 */ /* 0x100fe40008001204 */
[----:B------:R-:W-:Y:S01]  /*6930*/  SHF.R.U32.HI R5, RZ, UR4, R4 ;  /* 0x00000004ff057c19 */ /* 0x000fe20008011604 */
[----:B------:R-:W-:Y:S01]  /*6940*/  ULDC UR4, c[0x0][0x658] ;  /* 0x0001960000047ab9 */ /* 0x000fe20000000800 */
[----:B--2---:R-:W-:-:S02]  /*6950*/  @P4 IMAD R13, R21, R6, R14 ;  /* 0x00000006150d4224 */ /* 0x004fc400078e020e */
[--C-:B------:R-:W-:Y:S02]  /*6960*/  SHF.R.U64 R14, R20, UR4, R5.reuse ;  /* 0x00000004140e7c19 */ /* 0x100fe40008001205 */
[----:B------:R-:W-:-:S03]  /*6970*/  SHF.R.U32.HI R19, RZ, UR4, R5 ;  /* 0x00000004ff137c19 */ /* 0x000fc60008011605 */
[----:B------:R-:W-:Y:S02]  /*6980*/  IMAD.MOV.U32 R6, RZ, RZ, R14 ;  /* 0x000000ffff067224 */ /* 0x000fe400078e000e */
[----:B------:R-:W-:Y:S01]  /*6990*/  IMAD.MOV.U32 R5, RZ, RZ, R19 ;  /* 0x000000ffff057224 */ /* 0x000fe200078e0013 */
[----:B------:R-:W-:Y:S06]  /*69a0*/  @!P1 BRA `(.L_x_185) ;  /* 0x00000000002c9947 */ /* 0x000fec0003800000 */
        /* <DEDUP_REMOVED lines=9> */
[----:B------:R-:W-:-:S04]  /*6a40*/  IMAD.WIDE.U32.X R4, R19, UR7, R4, P3 ;  /* 0x0000000713047c25 */ /* 0x000fc800098e0404 */
[----:B------:R-:W-:-:S07]  /*6a50*/  IMAD.MOV.U32 R6, RZ, RZ, R4 ;  /* 0x000000ffff067224 */ /* 0x000fce00078e0004 */
.L_x_185:
[----:B------:R-:W-:Y:S01]  /*6a60*/  ULDC UR4, c[0x0][0x648] ;  /* 0x0001920000047ab9 */ /* 0x000fe20000000800 */
[----:B------:R-:W-:Y:S01]  /*6a70*/  LOP3.LUT R4, R20, UR16, RZ, 0xc0, !PT ;  /* 0x0000001014047c12 */ /* 0x000fe2000f8ec0ff */
[----:B------:R-:W-:Y:S01]  /*6a80*/  ULDC UR5, c[0x0][0x610] ;  /* 0x0001840000057ab9 */ /* 0x000fe20000000800 */
[----:B------:R-:W-:Y:S01]  /*6a90*/  SHF.R.U64 R5, R6, UR4, R5 ;  /* 0x0000000406057c19 */ /* 0x000fe20008001205 */
[----:B------:R-:W-:Y:S01]  /*6aa0*/  ULDC UR4, c[0x0][0x638] ;  /* 0x00018e0000047ab9 */ /* 0x000fe20000000800 */
[----:B------:R-:W-:-:S03]  /*6ab0*/  LOP3.LUT R15, R15, UR15, RZ, 0xc0, !PT ;  /* 0x0000000f0f0f7c12 */ /* 0x000fc6000f8ec0ff */
[----:B------:R-:W-:Y:S02]  /*6ac0*/  IMAD.MOV R7, RZ, RZ, -R5 ;  /* 0x000000ffff077224 */ /* 0x000fe400078e0a05 */
[----:B------:R-:W-:Y:S02]  /*6ad0*/  IMAD R4, R5, UR17, R4 ;  /* 0x0000001105047c24 */ /* 0x000fe4000f8e0204 */
[----:B------:R-:W-:Y:S01]  /*6ae0*/  IMAD R14, R7, UR4, R14 ;  /* 0x00000004070e7c24 */ /* 0x000fe2000f8e020e */
[----:B------:R-:W-:Y:S01]  /*6af0*/  ULDC UR4, c[0x0][0x600] ;  /* 0x0001800000047ab9 */ /* 0x000fe20000000800 */
[----:B------:R-:W-:Y:S02]  /*6b00*/  IMAD R13, R4, UR5, R13 ;  /* 0x00000005040d7c24 */ /* 0x000fe4000f8e020d */
[----:B------:R-:W-:Y:S02]  /*6b10*/  IMAD R14, R14, UR4, R15 ;  /* 0x000000040e0e7c24 */ /* 0x000fe4000f8e020f */
[----:B------:R-:W-:-:S03]  /*6b20*/  IMAD.MOV.U32 R4, RZ, RZ, 0x1 ;  /* 0x00000001ff047424 */ /* 0x000fc600078e00ff */
[----:B------:R-:W-:Y:S02]  /*6b30*/  SEL R19, R14, R13, !P4 ;  /* 0x0000000d0e137207 */ /* 0x000fe40006000000 */
[----:B------:R-:W-:-:S07]  /*6b40*/  SEL R22, R13, R14, !P4 ;  /* 0x0000000e0d167207 */ /* 0x000fce0006000000 */
.L_x_183:
[----:B------:R-:W-:Y:S05]  /*6b50*/  BSYNC B1 ;  /* 0x0000000000017941 */ /* 0x000fea0003800000 */
.L_x_182:
[----:B------:R-:W-:-:S13]  /*6b60*/  LOP3.LUT P1, RZ, R4, 0xff, RZ, 0xc0, !PT ;  /* 0x000000ff04ff7812 */ /* 0x000fda000782c0ff */
[----:B------:R-:W-:Y:S05]  /*6b70*/  @P1 BRA `(.L_x_186) ;  /* 0xfffffff4002c1947 */ /* 0x000fea000383ffff */
[----:B------:R-:W-:Y:S05]  /*6b80*/  BSYNC B0 ;  /* 0x0000000000007941 */ /* 0x000fea0003800000 */
.L_x_174:
[----:B------:R-:W-:-:S03]  /*6b90*/  UMOV UR4, 0xffffffff ;  /* 0xffffffff00047882 */ /* 0x000fc60000000000 */
[----:B------:R-:W-:Y:S05]  /*6ba0*/  BRA.DIV UR4, `(.L_x_187) ;  /* 0x0000001604ec7947 */ /* 0x000fea000b800000 */
[----:B------:R-:W-:-:S13]  /*6bb0*/  ELECT P6, URZ, PT ;  /* 0x00000000003f782f */ /* 0x000fda00038c0000 */
.L_x_236:
[----:B------:R-:W-:Y:S04]  /*6bc0*/  BSSY B0, `(.L_x_188) ;  /* 0x0000154000007945 */ /* 0x000fe80003800000 */
[----:B------:R-:W-:Y:S05]  /*6bd0*/  @!P6 BRA `(.L_x_189) ;  /* 0x000000140048e947 */ /* 0x000fea0003800000 */
[----:B------:R-:W-:-:S04]  /*6be0*/  LOP3.LUT R23, R23, 0x2, RZ, 0xfc, !PT ;  /* 0x0000000217177812 */ /* 0x000fc800078efcff */
[----:B------:R-:W-:-:S13]  /*6bf0*/  ISETP.NE.AND P0, PT, R23, 0x3, PT ;  /* 0x000000031700780c */ /* 0x000fda0003f05270 */
[----:B------:R-:W-:Y:S05]  /*6c00*/  @!P0 BRA `(.L_x_190) ;  /* 0x0000000000048947 */ /* 0x000fea0003800000 */
[----:B------:R-:W-:Y:S01]  /*6c10*/  BPT.TRAP 0x1 ;  /* 0x000000040000795c */ /* 0x000fe20000300000 */
.L_x_190:
[----:B------:R-:W0:Y:S01]  /*6c20*/  S2R R5, SR_CgaCtaId ;  /* 0x0000000000057919 */ /* 0x000e220000008800 */
[----:B------:R-:W-:Y:S02]  /*6c30*/  MOV R0, 0x400 ;  /* 0x0000040000007802 */ /* 0x000fe40000000f00 */
[----:B------:R-:W-:Y:S02]  /*6c40*/  SHF.L.U32 R2, R3, 0x1f, RZ ;  /* 0x0000001f03027819 */ /* 0x000fe400000006ff */
[----:B0-----:R-:W-:-:S05]  /*6c50*/  LEA R5, R5, R0, 0x18 ;  /* 0x0000000005057211 */ /* 0x001fca00078ec0ff */
[----:B------:R-:W-:-:S04]  /*6c60*/  VIADD R5, R5, 0x128 ;  /* 0x0000012805057836 */ /* 0x000fc80000000000 */
[C---:B------:R-:W-:Y:S02]  /*6c70*/  IMAD R7, R8.reuse, 0x8, R5 ;  /* 0x0000000808077824 */ /* 0x040fe400078e0205 */
[----:B------:R-:W-:Y:S02]  /*6c80*/  VIADD R8, R8, 0x1 ;  /* 0x0000000108087836 */ /* 0x000fe40000000000 */
[----:B------:R-:W0:Y:S03]  /*6c90*/  SYNCS.PHASECHK.TRANS64.TRYWAIT P0, [R7+URZ], R2 ;  /* 0x00000002070075a7 */ /* 0x000e26000800017f */
[----:B------:R-:W-:-:S04]  /*6ca0*/  ISETP.NE.AND P1, PT, R8, 0x25, PT ;  /* 0x000000250800780c */ /* 0x000fc80003f25270 */
[----:B------:R-:W-:Y:S02]  /*6cb0*/  SEL R0, RZ, 0x1, P1 ;  /* 0x00000001ff007807 */ /* 0x000fe40000800000 */
[----:B------:R-:W-:Y:S02]  /*6cc0*/  SEL R8, R8, RZ, P1 ;  /* 0x000000ff08087207 */ /* 0x000fe40000800000 */
[----:B------:R-:W-:-:S03]  /*6cd0*/  LOP3.LUT R9, R3, R0, RZ, 0x3c, !PT ;  /* 0x0000000003097212 */ /* 0x000fc600078e3cff */
[----:B------:R-:W-:Y:S01]  /*6ce0*/  IMAD R6, R8, 0x8, R5 ;  /* 0x0000000808067824 */ /* 0x000fe200078e0205 */
[----:B------:R-:W-:Y:S01]  /*6cf0*/  SHF.L.U32 R3, R9, 0x1f, RZ ;  /* 0x0000001f09037819 */ /* 0x000fe200000006ff */
[----:B0-----:R-:W-:Y:S06]  /*6d00*/  @!P0 BRA `(.L_x_191) ;  /* 0x0000001400b48947 */ /* 0x001fec0003800000 */
.L_x_237:
[----:B------:R-:W1:Y:S01]  /*6d10*/  SYNCS.PHASECHK.TRANS64.TRYWAIT P0, [R6+URZ], R3 ;  /* 0x00000003060075a7 */ /* 0x000e62000800017f */
[----:B------:R-:W-:-:S05]  /*6d20*/  VIADD R0, R8, 0x1 ;  /* 0x0000000108007836 */ /* 0x000fca0000000000 */
[----:B------:R-:W-:-:S04]  /*6d30*/  ISETP.NE.AND P1, PT, R0, 0x25, PT ;  /* 0x000000250000780c */ /* 0x000fc80003f25270 */
[----:B0-----:R-:W-:Y:S02]  /*6d40*/  SEL R2, RZ, 0x1, P1 ;  /* 0x00000001ff027807 */ /* 0x001fe40000800000 */
[----:B------:R-:W-:Y:S02]  /*6d50*/  SEL R0, R0, RZ, P1 ;  /* 0x000000ff00007207 */ /* 0x000fe40000800000 */
[----:B------:R-:W-:-:S03]  /*6d60*/  LOP3.LUT R9, R9, R2, RZ, 0x3c, !PT ;  /* 0x0000000209097212 */ /* 0x000fc600078e3cff */
[----:B------:R-:W-:Y:S01]  /*6d70*/  IMAD R7, R0, 0x8, R5 ;  /* 0x0000000800077824 */ /* 0x000fe200078e0205 */
[----:B------:R-:W-:Y:S01]  /*6d80*/  SHF.L.U32 R4, R9, 0x1f, RZ ;  /* 0x0000001f09047819 */ /* 0x000fe200000006ff */
[----:B-1----:R-:W-:Y:S06]  /*6d90*/  @!P0 BRA `(.L_x_192) ;  /* 0x0000001400a48947 */ /* 0x002fec0003800000 */
.L_x_238:
[----:B------:R-:W1:Y:S01]  /*6da0*/  SYNCS.PHASECHK.TRANS64.TRYWAIT P0, [R7+URZ], R4 ;  /* 0x00000004070075a7 */ /* 0x000e62000800017f */
[----:B------:R-:W-:-:S05]  /*6db0*/  VIADD R0, R0, 0x1 ;  /* 0x0000000100007836 */ /* 0x000fca0000000000 */
[----:B------:R-:W-:-:S04]  /*6dc0*/  ISETP.NE.AND P1, PT, R0, 0x25, PT ;  /* 0x000000250000780c */ /* 0x000fc80003f25270 */
[----:B------:R-:W-:Y:S02]  /*6dd0*/  SEL R2, RZ, 0x1, P1 ;  /* 0x00000001ff027807 */ /* 0x000fe40000800000 */
[----:B------:R-:W-:Y:S02]  /*6de0*/  SEL R0, R0, RZ, P1 ;  /* 0x000000ff00007207 */ /* 0x000fe40000800000 */
[----:B------:R-:W-:-:S03]  /*6df0*/  LOP3.LUT R9, R9, R2, RZ, 0x3c, !PT ;  /* 0x0000000209097212 */ /* 0x000fc600078e3cff */
[----:B0-----:R-:W-:Y:S01]  /*6e00*/  IMAD R6, R0, 0x8, R5 ;  /* 0x0000000800067824 */ /* 0x001fe200078e0205 */
[----:B------:R-:W-:Y:S01]  /*6e10*/  SHF.L.U32 R3, R9, 0x1f, RZ ;  /* 0x0000001f09037819 */ /* 0x000fe200000006ff */
[----:B-1----:R-:W-:Y:S06]  /*6e20*/  @!P0 BRA `(.L_x_193) ;  /* 0x0000001400948947 */ /* 0x002fec0003800000 */
.L_x_239:
        /* <DEDUP_REMOVED lines=9> */
.L_x_240:
        /* <DEDUP_REMOVED lines=9> */
.L_x_241:
        /* <DEDUP_REMOVED lines=9> */
.L_x_242:
        /* <DEDUP_REMOVED lines=9> */
.L_x_243:
        /* <DEDUP_REMOVED lines=9> */
.L_x_244:
        /* <DEDUP_REMOVED lines=9> */
.L_x_245:
        /* <DEDUP_REMOVED lines=9> */
.L_x_246:
        /* <DEDUP_REMOVED lines=9> */
.L_x_247:
        /* <DEDUP_REMOVED lines=9> */
.L_x_248:
        /* <DEDUP_REMOVED lines=9> */
.L_x_249:
        /* <DEDUP_REMOVED lines=9> */
.L_x_250:
        /* <DEDUP_REMOVED lines=9> */
.L_x_251:
        /* <DEDUP_REMOVED lines=9> */
.L_x_252:
        /* <DEDUP_REMOVED lines=9> */
.L_x_253:
        /* <DEDUP_REMOVED lines=9> */
.L_x_254:
        /* <DEDUP_REMOVED lines=9> */
.L_x_255:
        /* <DEDUP_REMOVED lines=9> */
.L_x_256:
        /* <DEDUP_REMOVED lines=9> */
.L_x_257:
        /* <DEDUP_REMOVED lines=9> */
.L_x_258:
        /* <DEDUP_REMOVED lines=9> */
.L_x_259:
        /* <DEDUP_REMOVED lines=9> */
.L_x_260:
        /* <DEDUP_REMOVED lines=9> */
.L_x_261:
        /* <DEDUP_REMOVED lines=9> */
.L_x_262:
        /* <DEDUP_REMOVED lines=9> */
.L_x_263:
        /* <DEDUP_REMOVED lines=9> */
.L_x_264:
        /* <DEDUP_REMOVED lines=9> */
.L_x_265:
        /* <DEDUP_REMOVED lines=9> */
.L_x_266:
        /* <DEDUP_REMOVED lines=9> */
.L_x_267:
        /* <DEDUP_REMOVED lines=9> */
.L_x_268:
        /* <DEDUP_REMOVED lines=9> */
.L_x_269:
        /* <DEDUP_REMOVED lines=9> */
.L_x_270:
        /* <DEDUP_REMOVED lines=9> */
.L_x_271:
[----:B------:R-:W1:Y:S01]  /*8030*/  SYNCS.PHASECHK.TRANS64.TRYWAIT P0, [R6+URZ], R3 ;  /* 0x00000003060075a7 */ /* 0x000e62000800017f */
[----:B------:R-:W-:-:S05]  /*8040*/  VIADD R0, R0, 0x1 ;  /* 0x0000000100007836 */ /* 0x000fca0000000000 */
[----:B------:R-:W-:-:S04]  /*8050*/  ISETP.NE.AND P1, PT, R0, 0x25, PT ;  /* 0x000000250000780c */ /* 0x000fc80003f25270 */
[----:B------:R-:W-:Y:S02]  /*8060*/  SEL R2, RZ, 0x1, P1 ;  /* 0x00000001ff027807 */ /* 0x000fe40000800000 */
[----:B------:R-:W-:Y:S02]  /*8070*/  SEL R0, R0, RZ, P1 ;  /* 0x000000ff00007207 */ /* 0x000fe40000800000 */
[----:B------:R-:W-:Y:S01]  /*8080*/  LOP3.LUT R2, R9, R2, RZ, 0x3c, !PT ;  /* 0x0000000209027212 */ /* 0x000fe200078e3cff */
[----:B-1----:R-:W-:Y:S06]  /*8090*/  @!P0 BRA `(.L_x_226) ;  /* 0x0000000c008c8947 */ /* 0x002fec0003800000 */
.L_x_272:
[----:B------:R-:W-:Y:S01]  /*80a0*/  IMAD R5, R0, 0x8, R5 ;  /* 0x0000000800057824 */ /* 0x000fe200078e0205 */
[----:B------:R-:W-:-:S07]  /*80b0*/  SHF.L.U32 R0, R2, 0x1f, RZ ;  /* 0x0000001f02007819 */ /* 0x000fce00000006ff */
.L_x_227:
[----:B--2---:R2:W3:Y:S02]  /*80c0*/  SYNCS.PHASECHK.TRANS64.TRYWAIT P0, [R5+URZ], R0 ;  /* 0x00000000050075a7 */ /* 0x0044e4000800017f */
[----:B---3--:R-:W-:Y:S05]  /*80d0*/  @!P0 NANOSLEEP.SYNCS 0x989680 ;  /* 0x009896800000895d */ /* 0x008fea0003900000 */
[----:B------:R-:W3:Y:S02]  /*80e0*/  @!P0 SYNCS.PHASECHK.TRANS64 P0, [R5+URZ], R0 ;  /* 0x00000000050085a7 */ /* 0x000ee4000800007f */
[----:B---3--:R-:W-:Y:S05]  /*80f0*/  @!P0 BRA `(.L_x_227) ;  /* 0xfffffffc00f08947 */ /* 0x008fea000383ffff */
.L_x_189:
[----:B------:R-:W-:Y:S05]  /*8100*/  BSYNC B0 ;  /* 0x0000000000007941 */ /* 0x000fea0003800000 */
.L_x_188:
[----:B------:R-:W-:Y:S05]  /*8110*/  EXIT ;  /* 0x000000000000794d */ /* 0x000fea0003800000 */
.L_x_20:
[----:B-1----:R-:W-:-:S04]  /*8120*/  IMAD.U32 R3, RZ, RZ, UR43 ;  /* 0x0000002bff037e24 */ /* 0x002fc8000f8e00ff */
[----:B------:R1:W2:Y:S03]  /*8130*/  SYNCS.PHASECHK.TRANS64.TRYWAIT P0, [R3+URZ+-0x8], R0 ;  /* 0xfffff800030075a7 */ /* 0x0002a6000800017f */
[----:B--2---:R-:W-:Y:S05]  /*8140*/  @!P0 NANOSLEEP.SYNCS 0x989680 ;  /* 0x009896800000895d */ /* 0x004fea0003900000 */
[----:B------:R-:W2:Y:S02]  /*8150*/  @!P0 SYNCS.PHASECHK.TRANS64 P0, [R3+URZ+-0x8], R0 ;  /* 0xfffff800030085a7 */ /* 0x000ea4000800007f */
[----:B--2---:R-:W-:Y:S05]  /*8160*/  @!P0 BRA `(.L_x_20) ;  /* 0xfffffffc00ec8947 */ /* 0x004fea000383ffff */
[----:B------:R-:W-:Y:S05]  /*8170*/  BRA `(.L_x_228) ;  /* 0xffffff9800ac7947 */ /* 0x000fea000383ffff */
.L_x_25:
[----:B--2---:R2:W3:Y:S02]  /*8180*/  SYNCS.PHASECHK.TRANS64.TRYWAIT P1, [R3+URZ], R0 ;  /* 0x00000000030075a7 */ /* 0x0044e4000802017f */
[----:B---3--:R-:W-:Y:S05]  /*8190*/  @!P1 NANOSLEEP.SYNCS 0x989680 ;  /* 0x009896800000995d */ /* 0x008fea0003900000 */
[----:B------:R-:W3:Y:S02]  /*81a0*/  @!P1 SYNCS.PHASECHK.TRANS64 P1, [R3+URZ], R0 ;  /* 0x00000000030095a7 */ /* 0x000ee4000802007f */
[----:B---3--:R-:W-:Y:S05]  /*81b0*/  @!P1 BRA `(.L_x_25) ;  /* 0xfffffffc00f09947 */ /* 0x008fea000383ffff */
[----:B------:R-:W-:Y:S05]  /*81c0*/  BRA `(.L_x_24) ;  /* 0xffffff9c001c7947 */ /* 0x000fea000383ffff */
.L_x_30:
[----:B--2---:R-:W-:-:S04]  /*81d0*/  IMAD.U32 R5, RZ, RZ, UR4 ;  /* 0x00000004ff057e24 */ /* 0x004fc8000f8e00ff */
[----:B------:R2:W3:Y:S03]  /*81e0*/  SYNCS.PHASECHK.TRANS64.TRYWAIT P1, [R5+URZ], R4 ;  /* 0x00000004050075a7 */ /* 0x0004e6000802017f */
[----:B---3--:R-:W-:Y:S05]  /*81f0*/  @!P1 NANOSLEEP.SYNCS 0x989680 ;  /* 0x009896800000995d */ /* 0x008fea0003900000 */
[----:B------:R-:W3:Y:S02]  /*8200*/  @!P1 SYNCS.PHASECHK.TRANS64 P1, [R5+URZ], R4 ;  /* 0x00000004050095a7 */ /* 0x000ee4000802007f */
[----:B---3--:R-:W-:Y:S05]  /*8210*/  @!P1 BRA `(.L_x_30) ;  /* 0xfffffffc00ec9947 */ /* 0x008fea000383ffff */
[----:B------:R-:W-:Y:S05]  /*8220*/  BRA `(.L_x_29) ;  /* 0xffffff9c00787947 */ /* 0x000fea000383ffff */
.L_x_38:
[----:B0-----:R-:W-:-:S04]  /*8230*/  IMAD.U32 R3, RZ, RZ, UR43 ;  /* 0x0000002bff037e24 */ /* 0x001fc8000f8e00ff */
[----:B------:R0:W1:Y:S03]  /*8240*/  SYNCS.PHASECHK.TRANS64.TRYWAIT P0, [R3+URZ+0x8], R0 ;  /* 0x00000800030075a7 */ /* 0x000066000800017f */
[----:B-1----:R-:W-:Y:S05]  /*8250*/  @!P0 NANOSLEEP.SYNCS 0x989680 ;  /* 0x009896800000895d */ /* 0x002fea0003900000 */
[----:B------:R-:W1:Y:S02]  /*8260*/  @!P0 SYNCS.PHASECHK.TRANS64 P0, [R3+URZ+0x8], R0 ;  /* 0x00000800030085a7 */ /* 0x000e64000800007f */
[----:B-1----:R-:W-:Y:S05]  /*8270*/  @!P0 BRA `(.L_x_38) ;  /* 0xfffffffc00ec8947 */ /* 0x002fea000383ffff */
[----:B------:R-:W-:Y:S05]  /*8280*/  BRA `(.L_x_229) ;  /* 0xffffffa000787947 */ /* 0x000fea000383ffff */
.L_x_175:
[----:B------:R-:W-:Y:S01]  /*8290*/  BSSY B1, `(.L_x_230) ;  /* 0x0000006000017945 */ /* 0x000fe20003800000 */
[----:B------:R-:W-:-:S07]  /*82a0*/  IMAD.MOV.U32 R15, RZ, RZ, -0x1 ;  /* 0xffffffffff0f7424 */ /* 0x000fce00078e00ff */
[----:B-----5:R-:W-:Y:S05]  /*82b0*/  WARPSYNC.COLLECTIVE R15, `(.L_x_231) ;  /* 0x000000000f0c7348 */ /* 0x020fea0003c00000 */
[----:B------:R-:W-:Y:S02]  /*82c0*/  ELECT P6, UR62, PT ;  /* 0x00000000003e782f */ /* 0x000fe400038c0000 */
[----:B------:R-:W-:Y:S01]  /*82d0*/  MOV R14, UR62 ;  /* 0x0000003e000e7c02 */ /* 0x000fe20008000f00 */
[----:B-----5:R-:W-:Y:S10]  /*82e0*/  ENDCOLLECTIVE ;  /* 0x000000000000791b */ /* 0x020ff40003800000 */
.L_x_231:
[----:B------:R-:W-:Y:S05]  /*82f0*/  BSYNC B1 ;  /* 0x0000000000017941 */ /* 0x000fea0003800000 */
.L_x_230:
[----:B------:R-:W-:Y:S05]  /*8300*/  BRA `(.L_x_232) ;  /* 0xffffffdc00547947 */ /* 0x000fea000383ffff */
.L_x_178:
[----:B0-----:R0:W1:Y:S02]  /*8310*/  SYNCS.PHASECHK.TRANS64.TRYWAIT P1, [R14+URZ+0x128], R5 ;  /* 0x000128050e0075a7 */ /* 0x001064000802017f */
[----:B-1----:R-:W-:Y:S05]  /*8320*/  @!P1 NANOSLEEP.SYNCS 0x989680 ;  /* 0x009896800000995d */ /* 0x002fea0003900000 */
[----:B------:R-:W1:Y:S02]  /*8330*/  @!P1 SYNCS.PHASECHK.TRANS64 P1, [R14+URZ+0x128], R5 ;  /* 0x000128050e0095a7 */ /* 0x000e64000802007f */
[----:B-1----:R-:W-:Y:S05]  /*8340*/  @!P1 BRA `(.L_x_178) ;  /* 0xfffffffc00f09947 */ /* 0x002fea000383ffff */
[----:B------:R-:W-:Y:S05]  /*8350*/  BRA `(.L_x_233) ;  /* 0xffffffdc00887947 */ /* 0x000fea000383ffff */
.L_x_187:
[----:B------:R-:W-:Y:S01]  /*8360*/  BSSY B0, `(.L_x_234) ;  /* 0x0000006000007945 */ /* 0x000fe20003800000 */
[----:B------:R-:W-:-:S07]  /*8370*/  IMAD.MOV.U32 R15, RZ, RZ, -0x1 ;  /* 0xffffffffff0f7424 */ /* 0x000fce00078e00ff */
[----:B-----5:R-:W-:Y:S05]  /*8380*/  WARPSYNC.COLLECTIVE R15, `(.L_x_235) ;  /* 0x000000000f0c7348 */ /* 0x020fea0003c00000 */
[----:B------:R-:W-:Y:S02]  /*8390*/  ELECT P6, UR62, PT ;  /* 0x00000000003e782f */ /* 0x000fe400038c0000 */
[----:B------:R-:W-:Y:S01]  /*83a0*/  MOV R14, UR62 ;  /* 0x0000003e000e7c02 */ /* 0x000fe20008000f00 */
[----:B-----5:R-:W-:Y:S10]  /*83b0*/  ENDCOLLECTIVE ;  /* 0x000000000000791b */ /* 0x020ff40003800000 */
.L_x_235:
[----:B------:R-:W-:Y:S05]  /*83c0*/  BSYNC B0 ;  /* 0x0000000000007941 */ /* 0x000fea0003800000 */
.L_x_234:
[----:B------:R-:W-:Y:S05]  /*83d0*/  BRA `(.L_x_236) ;  /* 0xffffffe400f87947 */ /* 0x000fea000383ffff */
.L_x_191:
[----:B0-----:R0:W1:Y:S02]  /*83e0*/  SYNCS.PHASECHK.TRANS64.TRYWAIT P0, [R7+URZ], R2 ;  /* 0x00000002070075a7 */ /* 0x001064000800017f */
[----:B-1----:R-:W-:Y:S05]  /*83f0*/  @!P0 NANOSLEEP.SYNCS 0x989680 ;  /* 0x009896800000895d */ /* 0x002fea0003900000 */
[----:B------:R-:W1:Y:S02]  /*8400*/  @!P0 SYNCS.PHASECHK.TRANS64 P0, [R7+URZ], R2 ;  /* 0x00000002070085a7 */ /* 0x000e64000800007f */
[----:B-1----:R-:W-:Y:S05]  /*8410*/  @!P0 BRA `(.L_x_191) ;  /* 0xfffffffc00f08947 */ /* 0x002fea000383ffff */
[----:B------:R-:W-:Y:S05]  /*8420*/  BRA `(.L_x_237) ;  /* 0xffffffe800387947 */ /* 0x000fea000383ffff */
.L_x_192:
[----:B0-----:R0:W1:Y:S02]  /*8430*/  SYNCS.PHASECHK.TRANS64.TRYWAIT P0, [R6+URZ], R3 ;  /* 0x00000003060075a7 */ /* 0x001064000800017f */
[----:B-1----:R-:W-:Y:S05]  /*8440*/  @!P0 NANOSLEEP.SYNCS 0x989680 ;  /* 0x009896800000895d */ /* 0x002fea0003900000 */
[----:B------:R-:W1:Y:S02]  /*8450*/  @!P0 SYNCS.PHASECHK.TRANS64 P0, [R6+URZ], R3 ;  /* 0x00000003060085a7 */ /* 0x000e64000800007f */
[----:B-1----:R-:W-:Y:S05]  /*8460*/  @!P0 BRA `(.L_x_192) ;  /* 0xfffffffc00f08947 */ /* 0x002fea000383ffff */
[----:B------:R-:W-:Y:S05]  /*8470*/  BRA `(.L_x_238) ;  /* 0xffffffe800487947 */ /* 0x000fea000383ffff */
.L_x_193:
[----:B0-----:R0:W1:Y:S02]  /*8480*/  SYNCS.PHASECHK.TRANS64.TRYWAIT P0, [R7+URZ], R4 ;  /* 0x00000004070075a7 */ /* 0x001064000800017f */
[----:B-1----:R-:W-:Y:S05]  /*8490*/  @!P0 NANOSLEEP.SYNCS 0x989680 ;  /* 0x009896800000895d */ /* 0x002fea0003900000 */
[----:B------:R-:W1:Y:S02]  /*84a0*/  @!P0 SYNCS.PHASECHK.TRANS64 P0, [R7+URZ], R4 ;  /* 0x00000004070085a7 */ /* 0x000e64000800007f */
[----:B-1----:R-:W-:Y:S05]  /*84b0*/  @!P0 BRA `(.L_x_193) ;  /* 0xfffffffc00f08947 */ /* 0x002fea000383ffff */
[----:B------:R-:W-:Y:S05]  /*84c0*/  BRA `(.L_x_239) ;  /* 0xffffffe800587947 */ /* 0x000fea000383ffff */
.L_x_194:
[----:B0-----:R0:W1:Y:S02]  /*84d0*/  SYNCS.PHASECHK.TRANS64.TRYWAIT P0, [R6+URZ], R3 ;  /* 0x00000003060075a7 */ /* 0x001064000800017f */
[----:B-1----:R-:W-:Y:S05]  /*84e0*/  @!P0 NANOSLEEP.SYNCS 0x989680 ;  /* 0x009896800000895d */ /* 0x002fea0003900000 */
[----:B------:R-:W1:Y:S02]  /*84f0*/  @!P0 SYNCS.PHASECHK.TRANS64 P0, [R6+URZ], R3 ;  /* 0x00000003060085a7 */ /* 0x000e64000800007f */
[----:B-1----:R-:W-:Y:S05]  /*8500*/  @!P0 BRA `(.L_x_194) ;  /* 0xfffffffc00f08947 */ /* 0x002fea000383ffff */
[----:B------:R-:W-:Y:S05]  /*8510*/  BRA `(.L_x_240) ;  /* 0xffffffe800687947 */ /* 0x000fea000383ffff */
.L_x_195:
[----:B0-----:R0:W1:Y:S02]  /*8520*/  SYNCS.PHASECHK.TRANS64.TRYWAIT P0, [R7+URZ], R4 ;  /* 0x00000004070075a7 */ /* 0x001064000800017f */
[----:B-1----:R-:W-:Y:S05]  /*8530*/  @!P0 NANOSLEEP.SYNCS 0x989680 ;  /* 0x009896800000895d */ /* 0x002fea0003900000 */
[----:B------:R-:W1:Y:S02]  /*8540*/  @!P0 SYNCS.PHASECHK.TRANS64 P0, [R7+URZ], R4 ;  /* 0x00000004070085a7 */ /* 0x000e64000800007f */
[----:B-1----:R-:W-:Y:S05]  /*8550*/  @!P0 BRA `(.L_x_195) ;  /* 0xfffffffc00f08947 */ /* 0x002fea000383ffff */
[----:B------:R-:W-:Y:S05]  /*8560*/  BRA `(.L_x_241) ;  /* 0xffffffe800787947 */ /* 0x000fea000383ffff */
.L_x_196:
[----:B0-----:R0:W1:Y:S02]  /*8570*/  SYNCS.PHASECHK.TRANS64.TRYWAIT P0, [R6+URZ], R3 ;  /* 0x00000003060075a7 */ /* 0x001064000800017f */
[----:B-1----:R-:W-:Y:S05]  /*8580*/  @!P0 NANOSLEEP.SYNCS 0x989680 ;  /* 0x009896800000895d */ /* 0x002fea0003900000 */
[----:B------:R-:W1:Y:S02]  /*8590*/  @!P0 SYNCS.PHASECHK.TRANS64 P0, [R6+URZ], R3 ;  /* 0x00000003060085a7 */ /* 0x000e64000800007f */
[----:B-1----:R-:W-:Y:S05]  /*85a0*/  @!P0 BRA `(.L_x_196) ;  /* 0xfffffffc00f08947 */ /* 0x002fea000383ffff */
[----:B------:R-:W-:Y:S05]  /*85b0*/  BRA `(.L_x_242) ;  /* 0xffffffe800887947 */ /* 0x000fea000383ffff */
.L_x_197:
[----:B0-----:R0:W1:Y:S02]  /*85c0*/  SYNCS.PHASECHK.TRANS64.TRYWAIT P0, [R7+URZ], R4 ;  /* 0x00000004070075a7 */ /* 0x001064000800017f */
[----:B-1----:R-:W-:Y:S05]  /*85d0*/  @!P0 NANOSLEEP.SYNCS 0x989680 ;  /* 0x009896800000895d */ /* 0x002fea0003900000 */
[----:B------:R-:W1:Y:S02]  /*85e0*/  @!P0 SYNCS.PHASECHK.TRANS64 P0, [R7+URZ], R4 ;  /* 0x00000004070085a7 */ /* 0x000e64000800007f */
[----:B-1----:R-:W-:Y:S05]  /*85f0*/  @!P0 BRA `(.L_x_197) ;  /* 0xfffffffc00f08947 */ /* 0x002fea000383ffff */
[----:B------:R-:W-:Y:S05]  /*8600*/  BRA `(.L_x_243) ;  /* 0xffffffe800987947 */ /* 0x000fea000383ffff */
.L_x_198:
[----:B0-----:R0:W1:Y:S02]  /*8610*/  SYNCS.PHASECHK.TRANS64.TRYWAIT P0, [R6+URZ], R3 ;  /* 0x00000003060075a7 */ /* 0x001064000800017f */
[----:B-1----:R-:W-:Y:S05]  /*8620*/  @!P0 NANOSLEEP.SYNCS 0x989680 ;  /* 0x009896800000895d */ /* 0x002fea0003900000 */
[----:B------:R-:W1:Y:S02]  /*8630*/  @!P0 SYNCS.PHASECHK.TRANS64 P0, [R6+URZ], R3 ;  /* 0x00000003060085a7 */ /* 0x000e64000800007f */
[----:B-1----:R-:W-:Y:S05]  /*8640*/  @!P0 BRA `(.L_x_198) ;  /* 0xfffffffc00f08947 */ /* 0x002fea000383ffff */
[----:B------:R-:W-:Y:S05]  /*8650*/  BRA `(.L_x_244) ;  /* 0xffffffe800a87947 */ /* 0x000fea000383ffff */
.L_x_199:
[----:B0-----:R0:W1:Y:S02]  /*8660*/  SYNCS.PHASECHK.TRANS64.TRYWAIT P0, [R7+URZ], R4 ;  /* 0x00000004070075a7 */ /* 0x001064000800017f */
[----:B-1----:R-:W-:Y:S05]  /*8670*/  @!P0 NANOSLEEP.SYNCS 0x989680 ;  /* 0x009896800000895d */ /* 0x002fea0003900000 */
[----:B------:R-:W1:Y:S02]  /*8680*/  @!P0 SYNCS.PHASECHK.TRANS64 P0, [R7+URZ], R4 ;  /* 0x00000004070085a7 */ /* 0x000e64000800007f */
[----:B-1----:R-:W-:Y:S05]  /*8690*/  @!P0 BRA `(.L_x_199) ;  /* 0xfffffffc00f08947 */ /* 0x002fea000383ffff */
[----:B------:R-:W-:Y:S05]  /*86a0*/  BRA `(.L_x_245) ;  /* 0xffffffe800b87947 */ /* 0x000fea000383ffff */
.L_x_200:
[----:B0-----:R0:W1:Y:S02]  /*86b0*/  SYNCS.PHASECHK.TRANS64.TRYWAIT P0, [R6+URZ], R3 ;  /* 0x00000003060075a7 */ /* 0x001064000800017f */
[----:B-1----:R-:W-:Y:S05]  /*86c0*/  @!P0 NANOSLEEP.SYNCS 0x989680 ;  /* 0x009896800000895d */ /* 0x002fea0003900000 */
[----:B------:R-:W1:Y:S02]  /*86d0*/  @!P0 SYNCS.PHASECHK.TRANS64 P0, [R6+URZ], R3 ;  /* 0x00000003060085a7 */ /* 0x000e64000800007f */
[----:B-1----:R-:W-:Y:S05]  /*86e0*/  @!P0 BRA `(.L_x_200) ;  /* 0xfffffffc00f08947 */ /* 0x002fea000383ffff */
[----:B------:R-:W-:Y:S05]  /*86f0*/  BRA `(.L_x_246) ;  /* 0xffffffe800c87947 */ /* 0x000fea000383ffff */
.L_x_201:
[----:B0-----:R0:W1:Y:S02]  /*8700*/  SYNCS.PHASECHK.TRANS64.TRYWAIT P0, [R7+URZ], R4 ;  /* 0x00000004070075a7 */ /* 0x001064000800017f */
[----:B-1----:R-:W-:Y:S05]  /*8710*/  @!P0 NANOSLEEP.SYNCS 0x989680 ;  /* 0x009896800000895d */ /* 0x002fea0003900000 */
[----:B------:R-:W1:Y:S02]  /*8720*/  @!P0 SYNCS.PHASECHK.TRANS64 P0, [R7+URZ], R4 ;  /* 0x00000004070085a7 */ /* 0x000e64000800007f */
[----:B-1----:R-:W-:Y:S05]  /*8730*/  @!P0 BRA `(.L_x_201) ;  /* 0xfffffffc00f08947 */ /* 0x002fea000383ffff */
[----:B------:R-:W-:Y:S05]  /*8740*/  BRA `(.L_x_247) ;  /* 0xffffffe800d87947 */ /* 0x000fea000383ffff */
.L_x_202:
[----:B0-----:R0:W1:Y:S02]  /*8750*/  SYNCS.PHASECHK.TRANS64.TRYWAIT P0, [R6+URZ], R3 ;  /* 0x00000003060075a7 */ /* 0x001064000800017f */
[----:B-1----:R-:W-:Y:S05]  /*8760*/  @!P0 NANOSLEEP.SYNCS 0x989680 ;  /* 0x009896800000895d */ /* 0x002fea0003900000 */
[----:B------:R-:W1:Y:S02]  /*8770*/  @!P0 SYNCS.PHASECHK.TRANS64 P0, [R6+URZ], R3 ;  /* 0x00000003060085a7 */ /* 0x000e64000800007f */
[----:B-1----:R-:W-:Y:S05]  /*8780*/  @!P0 BRA `(.L_x_202) ;  /* 0xfffffffc00f08947 */ /* 0x002fea000383ffff */
[----:B------:R-:W-:Y:S05]  /*8790*/  BRA `(.L_x_248) ;  /* 0xffffffe800e87947 */ /* 0x000fea000383ffff */
.L_x_203:
[----:B0-----:R0:W1:Y:S02]  /*87a0*/  SYNCS.PHASECHK.TRANS64.TRYWAIT P0, [R7+URZ], R4 ;  /* 0x00000004070075a7 */ /* 0x001064000800017f */
[----:B-1----:R-:W-:Y:S05]  /*87b0*/  @!P0 NANOSLEEP.SYNCS 0x989680 ;  /* 0x009896800000895d */ /* 0x002fea0003900000 */
[----:B------:R-:W1:Y:S02]  /*87c0*/  @!P0 SYNCS.PHASECHK.TRANS64 P0, [R7+URZ], R4 ;  /* 0x00000004070085a7 */ /* 0x000e64000800007f */
[----:B-1----:R-:W-:Y:S05]  /*87d0*/  @!P0 BRA `(.L_x_203) ;  /* 0xfffffffc00f08947 */ /* 0x002fea000383ffff */
[----:B------:R-:W-:Y:S05]  /*87e0*/  BRA `(.L_x_249) ;  /* 0xffffffe800f87947 */ /* 0x000fea000383ffff */
.L_x_204:
[----:B0-----:R0:W1:Y:S02]  /*87f0*/  SYNCS.PHASECHK.TRANS64.TRYWAIT P0, [R6+URZ], R3 ;  /* 0x00000003060075a7 */ /* 0x001064000800017f */
[----:B-1----:R-:W-:Y:S05]  /*8800*/  @!P0 NANOSLEEP.SYNCS 0x989680 ;  /* 0x009896800000895d */ /* 0x002fea0003900000 */
[----:B------:R-:W1:Y:S02]  /*8810*/  @!P0 SYNCS.PHASECHK.TRANS64 P0, [R6+URZ], R3 ;  /* 0x00000003060085a7 */ /* 0x000e64000800007f */
[----:B-1----:R-:W-:Y:S05]  /*8820*/  @!P0 BRA `(.L_x_204) ;  /* 0xfffffffc00f08947 */ /* 0x002fea000383ffff */
[----:B------:R-:W-:Y:S05]  /*8830*/  BRA `(.L_x_250) ;  /* 0xffffffec00087947 */ /* 0x000fea000383ffff */
.L_x_205:
[----:B0-----:R0:W1:Y:S02]  /*8840*/  SYNCS.PHASECHK.TRANS64.TRYWAIT P0, [R7+URZ], R4 ;  /* 0x00000004070075a7 */ /* 0x001064000800017f */
[----:B-1----:R-:W-:Y:S05]  /*8850*/  @!P0 NANOSLEEP.SYNCS 0x989680 ;  /* 0x009896800000895d */ /* 0x002fea0003900000 */
[----:B------:R-:W1:Y:S02]  /*8860*/  @!P0 SYNCS.PHASECHK.TRANS64 P0, [R7+URZ], R4 ;  /* 0x00000004070085a7 */ /* 0x000e64000800007f */
[----:B-1----:R-:W-:Y:S05]  /*8870*/  @!P0 BRA `(.L_x_205) ;  /* 0xfffffffc00f08947 */ /* 0x002fea000383ffff */
[----:B------:R-:W-:Y:S05]  /*8880*/  BRA `(.L_x_251) ;  /* 0xffffffec00187947 */ /* 0x000fea000383ffff */
.L_x_206:
[----:B0-----:R0:W1:Y:S02]  /*8890*/  SYNCS.PHASECHK.TRANS64.TRYWAIT P0, [R6+URZ], R3 ;  /* 0x00000003060075a7 */ /* 0x001064000800017f */
[----:B-1----:R-:W-:Y:S05]  /*88a0*/  @!P0 NANOSLEEP.SYNCS 0x989680 ;  /* 0x009896800000895d */ /* 0x002fea0003900000 */
[----:B------:R-:W1:Y:S02]  /*88b0*/  @!P0 SYNCS.PHASECHK.TRANS64 P0, [R6+URZ], R3 ;  /* 0x00000003060085a7 */ /* 0x000e64000800007f */
[----:B-1----:R-:W-:Y:S05]  /*88c0*/  @!P0 BRA `(.L_x_206) ;  /* 0xfffffffc00f08947 */ /* 0x002fea000383ffff */
[----:B------:R-:W-:Y:S05]  /*88d0*/  BRA `(.L_x_252) ;  /* 0xffffffec00287947 */ /* 0x000fea000383ffff */
.L_x_207:
[----:B0-----:R0:W1:Y:S02]  /*88e0*/  SYNCS.PHASECHK.TRANS64.TRYWAIT P0, [R7+URZ], R4 ;  /* 0x00000004070075a7 */ /* 0x001064000800017f */
[----:B-1----:R-:W-:Y:S05]  /*88f0*/  @!P0 NANOSLEEP.SYNCS 0x989680 ;  /* 0x009896800000895d */ /* 0x002fea0003900000 */
[----:B------:R-:W1:Y:S02]  /*8900*/  @!P0 SYNCS.PHASECHK.TRANS64 P0, [R7+URZ], R4 ;  /* 0x00000004070085a7 */ /* 0x000e64000800007f */
[----:B-1----:R-:W-:Y:S05]  /*8910*/  @!P0 BRA `(.L_x_207) ;  /* 0xfffffffc00f08947 */ /* 0x002fea000383ffff */
[----:B------:R-:W-:Y:S05]  /*8920*/  BRA `(.L_x_253) ;  /* 0xffffffec00387947 */ /* 0x000fea000383ffff */
.L_x_208:
[----:B0-----:R0:W1:Y:S02]  /*8930*/  SYNCS.PHASECHK.TRANS64.TRYWAIT P0, [R6+URZ], R3 ;  /* 0x00000003060075a7 */ /* 0x001064000800017f */
[----:B-1----:R-:W-:Y:S05]  /*8940*/  @!P0 NANOSLEEP.SYNCS 0x989680 ;  /* 0x009896800000895d */ /* 0x002fea0003900000 */
[----:B------:R-:W1:Y:S02]  /*8950*/  @!P0 SYNCS.PHASECHK.TRANS64 P0, [R6+URZ], R3 ;  /* 0x00000003060085a7 */ /* 0x000e64000800007f */
[----:B-1----:R-:W-:Y:S05]  /*8960*/  @!P0 BRA `(.L_x_208) ;  /* 0xfffffffc00f08947 */ /* 0x002fea000383ffff */
[----:B------:R-:W-:Y:S05]  /*8970*/  BRA `(.L_x_254) ;  /* 0xffffffec00487947 */ /* 0x000fea000383ffff */
.L_x_209:
[----:B0-----:R0:W1:Y:S02]  /*8980*/  SYNCS.PHASECHK.TRANS64.TRYWAIT P0, [R7+URZ], R4 ;  /* 0x00000004070075a7 */ /* 0x001064000800017f */
[----:B-1----:R-:W-:Y:S05]  /*8990*/  @!P0 NANOSLEEP.SYNCS 0x989680 ;  /* 0x009896800000895d */ /* 0x002fea0003900000 */
[----:B------:R-:W1:Y:S02]  /*89a0*/  @!P0 SYNCS.PHASECHK.TRANS64 P0, [R7+URZ], R4 ;  /* 0x00000004070085a7 */ /* 0x000e64000800007f */
[----:B-1----:R-:W-:Y:S05]  /*89b0*/  @!P0 BRA `(.L_x_209) ;  /* 0xfffffffc00f08947 */ /* 0x002fea000383ffff */
[----:B------:R-:W-:Y:S05]  /*89c0*/  BRA `(.L_x_255) ;  /* 0xffffffec00587947 */ /* 0x000fea000383ffff */
.L_x_210:
[----:B0-----:R0:W1:Y:S02]  /*89d0*/  SYNCS.PHASECHK.TRANS64.TRYWAIT P0, [R6+URZ], R3 ;  /* 0x00000003060075a7 */ /* 0x001064000800017f */
[----:B-1----:R-:W-:Y:S05]  /*89e0*/  @!P0 NANOSLEEP.SYNCS 0x989680 ;  /* 0x009896800000895d */ /* 0x002fea0003900000 */
[----:B------:R-:W1:Y:S02]  /*89f0*/  @!P0 SYNCS.PHASECHK.TRANS64 P0, [R6+URZ], R3 ;  /* 0x00000003060085a7 */ /* 0x000e64000800007f */
[----:B-1----:R-:W-:Y:S05]  /*8a00*/  @!P0 BRA `(.L_x_210) ;  /* 0xfffffffc00f08947 */ /* 0x002fea000383ffff */
[----:B------:R-:W-:Y:S05]  /*8a10*/  BRA `(.L_x_256) ;  /* 0xffffffec00687947 */ /* 0x000fea000383ffff */
.L_x_211:
[----:B0-----:R0:W1:Y:S02]  /*8a20*/  SYNCS.PHASECHK.TRANS64.TRYWAIT P0, [R7+URZ], R4 ;  /* 0x00000004070075a7 */ /* 0x001064000800017f */
[----:B-1----:R-:W-:Y:S05]  /*8a30*/  @!P0 NANOSLEEP.SYNCS 0x989680 ;  /* 0x009896800000895d */ /* 0x002fea0003900000 */
[----:B------:R-:W1:Y:S02]  /*8a40*/  @!P0 SYNCS.PHASECHK.TRANS64 P0, [R7+URZ], R4 ;  /* 0x00000004070085a7 */ /* 0x000e64000800007f */
[----:B-1----:R-:W-:Y:S05]  /*8a50*/  @!P0 BRA `(.L_x_211) ;  /* 0xfffffffc00f08947 */ /* 0x002fea000383ffff */
[----:B------:R-:W-:Y:S05]  /*8a60*/  BRA `(.L_x_257) ;  /* 0xffffffec00787947 */ /* 0x000fea000383ffff */
.L_x_212:
[----:B0-----:R0:W1:Y:S02]  /*8a70*/  SYNCS.PHASECHK.TRANS64.TRYWAIT P0, [R6+URZ], R3 ;  /* 0x00000003060075a7 */ /* 0x001064000800017f */
[----:B-1----:R-:W-:Y:S05]  /*8a80*/  @!P0 NANOSLEEP.SYNCS 0x989680 ;  /* 0x009896800000895d */ /* 0x002fea0003900000 */
[----:B------:R-:W1:Y:S02]  /*8a90*/  @!P0 SYNCS.PHASECHK.TRANS64 P0, [R6+URZ], R3 ;  /* 0x00000003060085a7 */ /* 0x000e64000800007f */
[----:B-1----:R-:W-:Y:S05]  /*8aa0*/  @!P0 BRA `(.L_x_212) ;  /* 0xfffffffc00f08947 */ /* 0x002fea000383ffff */
[----:B------:R-:W-:Y:S05]  /*8ab0*/  BRA `(.L_x_258) ;  /* 0xffffffec00887947 */ /* 0x000fea000383ffff */
.L_x_213:
[----:B0-----:R0:W1:Y:S02]  /*8ac0*/  SYNCS.PHASECHK.TRANS64.TRYWAIT P0, [R7+URZ], R4 ;  /* 0x00000004070075a7 */ /* 0x001064000800017f */
[----:B-1----:R-:W-:Y:S05]  /*8ad0*/  @!P0 NANOSLEEP.SYNCS 0x989680 ;  /* 0x009896800000895d */ /* 0x002fea0003900000 */
[----:B------:R-:W1:Y:S02]  /*8ae0*/  @!P0 SYNCS.PHASECHK.TRANS64 P0, [R7+URZ], R4 ;  /* 0x00000004070085a7 */ /* 0x000e64000800007f */
[----:B-1----:R-:W-:Y:S05]  /*8af0*/  @!P0 BRA `(.L_x_213) ;  /* 0xfffffffc00f08947 */ /* 0x002fea000383ffff */
[----:B------:R-:W-:Y:S05]  /*8b00*/  BRA `(.L_x_259) ;  /* 0xffffffec00987947 */ /* 0x000fea000383ffff */
.L_x_214:
[----:B0-----:R0:W1:Y:S02]  /*8b10*/  SYNCS.PHASECHK.TRANS64.TRYWAIT P0, [R6+URZ], R3 ;  /* 0x00000003060075a7 */ /* 0x001064000800017f */
[----:B-1----:R-:W-:Y:S05]  /*8b20*/  @!P0 NANOSLEEP.SYNCS 0x989680 ;  /* 0x009896800000895d */ /* 0x002fea0003900000 */
[----:B------:R-:W1:Y:S02]  /*8b30*/  @!P0 SYNCS.PHASECHK.TRANS64 P0, [R6+URZ], R3 ;  /* 0x00000003060085a7 */ /* 0x000e64000800007f */
[----:B-1----:R-:W-:Y:S05]  /*8b40*/  @!P0 BRA `(.L_x_214) ;  /* 0xfffffffc00f08947 */ /* 0x002fea000383ffff */
[----:B------:R-:W-:Y:S05]  /*8b50*/  BRA `(.L_x_260) ;  /* 0xffffffec00a87947 */ /* 0x000fea000383ffff */
.L_x_215:
[----:B0-----:R0:W1:Y:S02]  /*8b60*/  SYNCS.PHASECHK.TRANS64.TRYWAIT P0, [R7+URZ], R4 ;  /* 0x00000004070075a7 */ /* 0x001064000800017f */
[----:B-1----:R-:W-:Y:S05]  /*8b70*/  @!P0 NANOSLEEP.SYNCS 0x989680 ;  /* 0x009896800000895d */ /* 0x002fea0003900000 */
[----:B------:R-:W1:Y:S02]  /*8b80*/  @!P0 SYNCS.PHASECHK.TRANS64 P0, [R7+URZ], R4 ;  /* 0x00000004070085a7 */ /* 0x000e64000800007f */
[----:B-1----:R-:W-:Y:S05]  /*8b90*/  @!P0 BRA `(.L_x_215) ;  /* 0xfffffffc00f08947 */ /* 0x002fea000383ffff */
[----:B------:R-:W-:Y:S05]  /*8ba0*/  BRA `(.L_x_261) ;  /* 0xffffffec00b87947 */ /* 0x000fea000383ffff */
.L_x_216:
[----:B0-----:R0:W1:Y:S02]  /*8bb0*/  SYNCS.PHASECHK.TRANS64.TRYWAIT P0, [R6+URZ], R3 ;  /* 0x00000003060075a7 */ /* 0x001064000800017f */
[----:B-1----:R-:W-:Y:S05]  /*8bc0*/  @!P0 NANOSLEEP.SYNCS 0x989680 ;  /* 0x009896800000895d */ /* 0x002fea0003900000 */
[----:B------:R-:W1:Y:S02]  /*8bd0*/  @!P0 SYNCS.PHASECHK.TRANS64 P0, [R6+URZ], R3 ;  /* 0x00000003060085a7 */ /* 0x000e64000800007f */
[----:B-1----:R-:W-:Y:S05]  /*8be0*/  @!P0 BRA `(.L_x_216) ;  /* 0xfffffffc00f08947 */ /* 0x002fea000383ffff */
[----:B------:R-:W-:Y:S05]  /*8bf0*/  BRA `(.L_x_262) ;  /* 0xffffffec00c87947 */ /* 0x000fea000383ffff */
.L_x_217:
[----:B0-----:R0:W1:Y:S02]  /*8c00*/  SYNCS.PHASECHK.TRANS64.TRYWAIT P0, [R7+URZ], R4 ;  /* 0x00000004070075a7 */ /* 0x001064000800017f */
[----:B-1----:R-:W-:Y:S05]  /*8c10*/  @!P0 NANOSLEEP.SYNCS 0x989680 ;  /* 0x009896800000895d */ /* 0x002fea0003900000 */
[----:B------:R-:W1:Y:S02]  /*8c20*/  @!P0 SYNCS.PHASECHK.TRANS64 P0, [R7+URZ], R4 ;  /* 0x00000004070085a7 */ /* 0x000e64000800007f */
[----:B-1----:R-:W-:Y:S05]  /*8c30*/  @!P0 BRA `(.L_x_217) ;  /* 0xfffffffc00f08947 */ /* 0x002fea000383ffff */
[----:B------:R-:W-:Y:S05]  /*8c40*/  BRA `(.L_x_263) ;  /* 0xffffffec00d87947 */ /* 0x000fea000383ffff */
.L_x_218:
[----:B0-----:R0:W1:Y:S02]  /*8c50*/  SYNCS.PHASECHK.TRANS64.TRYWAIT P0, [R6+URZ], R3 ;  /* 0x00000003060075a7 */ /* 0x001064000800017f */
[----:B-1----:R-:W-:Y:S05]  /*8c60*/  @!P0 NANOSLEEP.SYNCS 0x989680 ;  /* 0x009896800000895d */ /* 0x002fea0003900000 */
[----:B------:R-:W1:Y:S02]  /*8c70*/  @!P0 SYNCS.PHASECHK.TRANS64 P0, [R6+URZ], R3 ;  /* 0x00000003060085a7 */ /* 0x000e64000800007f */
[----:B-1----:R-:W-:Y:S05]  /*8c80*/  @!P0 BRA `(.L_x_218) ;  /* 0xfffffffc00f08947 */ /* 0x002fea000383ffff */
[----:B------:R-:W-:Y:S05]  /*8c90*/  BRA `(.L_x_264) ;  /* 0xffffffec00e87947 */ /* 0x000fea000383ffff */
.L_x_219:
[----:B0-----:R0:W1:Y:S02]  /*8ca0*/  SYNCS.PHASECHK.TRANS64.TRYWAIT P0, [R7+URZ], R4 ;  /* 0x00000004070075a7 */ /* 0x001064000800017f */
[----:B-1----:R-:W-:Y:S05]  /*8cb0*/  @!P0 NANOSLEEP.SYNCS 0x989680 ;  /* 0x009896800000895d */ /* 0x002fea0003900000 */
[----:B------:R-:W1:Y:S02]  /*8cc0*/  @!P0 SYNCS.PHASECHK.TRANS64 P0, [R7+URZ], R4 ;  /* 0x00000004070085a7 */ /* 0x000e64000800007f */
[----:B-1----:R-:W-:Y:S05]  /*8cd0*/  @!P0 BRA `(.L_x_219) ;  /* 0xfffffffc00f08947 */ /* 0x002fea000383ffff */
[----:B------:R-:W-:Y:S05]  /*8ce0*/  BRA `(.L_x_265) ;  /* 0xffffffec00f87947 */ /* 0x000fea000383ffff */
.L_x_220:
[----:B0-----:R0:W1:Y:S02]  /*8cf0*/  SYNCS.PHASECHK.TRANS64.TRYWAIT P0, [R6+URZ], R3 ;  /* 0x00000003060075a7 */ /* 0x001064000800017f */
[----:B-1----:R-:W-:Y:S05]  /*8d00*/  @!P0 NANOSLEEP.SYNCS 0x989680 ;  /* 0x009896800000895d */ /* 0x002fea0003900000 */
[----:B------:R-:W1:Y:S02]  /*8d10*/  @!P0 SYNCS.PHASECHK.TRANS64 P0, [R6+URZ], R3 ;  /* 0x00000003060085a7 */ /* 0x000e64000800007f */
[----:B-1----:R-:W-:Y:S05]  /*8d20*/  @!P0 BRA `(.L_x_220) ;  /* 0xfffffffc00f08947 */ /* 0x002fea000383ffff */
[----:B------:R-:W-:Y:S05]  /*8d30*/  BRA `(.L_x_266) ;  /* 0xfffffff000087947 */ /* 0x000fea000383ffff */
.L_x_221:
[----:B0-----:R0:W1:Y:S02]  /*8d40*/  SYNCS.PHASECHK.TRANS64.TRYWAIT P0, [R7+URZ], R4 ;  /* 0x00000004070075a7 */ /* 0x001064000800017f */
[----:B-1----:R-:W-:Y:S05]  /*8d50*/  @!P0 NANOSLEEP.SYNCS 0x989680 ;  /* 0x009896800000895d */ /* 0x002fea0003900000 */
[----:B------:R-:W1:Y:S02]  /*8d60*/  @!P0 SYNCS.PHASECHK.TRANS64 P0, [R7+URZ], R4 ;  /* 0x00000004070085a7 */ /* 0x000e64000800007f */
[----:B-1----:R-:W-:Y:S05]  /*8d70*/  @!P0 BRA `(.L_x_221) ;  /* 0xfffffffc00f08947 */ /* 0x002fea000383ffff */
[----:B------:R-:W-:Y:S05]  /*8d80*/  BRA `(.L_x_267) ;  /* 0xfffffff000187947 */ /* 0x000fea000383ffff */
.L_x_222:
[----:B0-----:R0:W1:Y:S02]  /*8d90*/  SYNCS.PHASECHK.TRANS64.TRYWAIT P0, [R6+URZ], R3 ;  /* 0x00000003060075a7 */ /* 0x001064000800017f */
[----:B-1----:R-:W-:Y:S05]  /*8da0*/  @!P0 NANOSLEEP.SYNCS 0x989680 ;  /* 0x009896800000895d */ /* 0x002fea0003900000 */
[----:B------:R-:W1:Y:S02]  /*8db0*/  @!P0 SYNCS.PHASECHK.TRANS64 P0, [R6+URZ], R3 ;  /* 0x00000003060085a7 */ /* 0x000e64000800007f */
[----:B-1----:R-:W-:Y:S05]  /*8dc0*/  @!P0 BRA `(.L_x_222) ;  /* 0xfffffffc00f08947 */ /* 0x002fea000383ffff */
[----:B------:R-:W-:Y:S05]  /*8dd0*/  BRA `(.L_x_268) ;  /* 0xfffffff000287947 */ /* 0x000fea000383ffff */
.L_x_223:
[----:B0-----:R0:W1:Y:S02]  /*8de0*/  SYNCS.PHASECHK.TRANS64.TRYWAIT P0, [R7+URZ], R4 ;  /* 0x00000004070075a7 */ /* 0x001064000800017f */
[----:B-1----:R-:W-:Y:S05]  /*8df0*/  @!P0 NANOSLEEP.SYNCS 0x989680 ;  /* 0x009896800000895d */ /* 0x002fea0003900000 */
[----:B------:R-:W1:Y:S02]  /*8e00*/  @!P0 SYNCS.PHASECHK.TRANS64 P0, [R7+URZ], R4 ;  /* 0x00000004070085a7 */ /* 0x000e64000800007f */
[----:B-1----:R-:W-:Y:S05]  /*8e10*/  @!P0 BRA `(.L_x_223) ;  /* 0xfffffffc00f08947 */ /* 0x002fea000383ffff */
[----:B------:R-:W-:Y:S05]  /*8e20*/  BRA `(.L_x_269) ;  /* 0xfffffff000387947 */ /* 0x000fea000383ffff */
.L_x_224:
[----:B0-----:R0:W1:Y:S02]  /*8e30*/  SYNCS.PHASECHK.TRANS64.TRYWAIT P0, [R6+URZ], R3 ;  /* 0x00000003060075a7 */ /* 0x001064000800017f */
[----:B-1----:R-:W-:Y:S05]  /*8e40*/  @!P0 NANOSLEEP.SYNCS 0x989680 ;  /* 0x009896800000895d */ /* 0x002fea0003900000 */
[----:B------:R-:W1:Y:S02]  /*8e50*/  @!P0 SYNCS.PHASECHK.TRANS64 P0, [R6+URZ], R3 ;  /* 0x00000003060085a7 */ /* 0x000e64000800007f */
[----:B-1----:R-:W-:Y:S05]  /*8e60*/  @!P0 BRA `(.L_x_224) ;  /* 0xfffffffc00f08947 */ /* 0x002fea000383ffff */
[----:B------:R-:W-:Y:S05]  /*8e70*/  BRA `(.L_x_270) ;  /* 0xfffffff000487947 */ /* 0x000fea000383ffff */
.L_x_225:
[----:B0-----:R0:W1:Y:S02]  /*8e80*/  SYNCS.PHASECHK.TRANS64.TRYWAIT P0, [R7+URZ], R4 ;  /* 0x00000004070075a7 */ /* 0x001064000800017f */
[----:B-1----:R-:W-:Y:S05]  /*8e90*/  @!P0 NANOSLEEP.SYNCS 0x989680 ;  /* 0x009896800000895d */ /* 0x002fea0003900000 */
[----:B------:R-:W1:Y:S02]  /*8ea0*/  @!P0 SYNCS.PHASECHK.TRANS64 P0, [R7+URZ], R4 ;  /* 0x00000004070085a7 */ /* 0x000e64000800007f */
[----:B-1----:R-:W-:Y:S05]  /*8eb0*/  @!P0 BRA `(.L_x_225) ;  /* 0xfffffffc00f08947 */ /* 0x002fea000383ffff */
[----:B------:R-:W-:Y:S05]  /*8ec0*/  BRA `(.L_x_271) ;  /* 0xfffffff000587947 */ /* 0x000fea000383ffff */
.L_x_226:
[----:B-1----:R1:W2:Y:S02]  /*8ed0*/  SYNCS.PHASECHK.TRANS64.TRYWAIT P0, [R6+URZ], R3 ;  /* 0x00000003060075a7 */ /* 0x0022a4000800017f */
[----:B--2---:R-:W-:Y:S05]  /*8ee0*/  @!P0 NANOSLEEP.SYNCS 0x989680 ;  /* 0x009896800000895d */ /* 0x004fea0003900000 */
[----:B------:R-:W2:Y:S02]  /*8ef0*/  @!P0 SYNCS.PHASECHK.TRANS64 P0, [R6+URZ], R3 ;  /* 0x00000003060085a7 */ /* 0x000ea4000800007f */
[----:B--2---:R-:W-:Y:S05]  /*8f00*/  @!P0 BRA `(.L_x_226) ;  /* 0xfffffffc00f08947 */ /* 0x004fea000383ffff */
[----:B------:R-:W-:Y:S05]  /*8f10*/  BRA `(.L_x_272) ;  /* 0xfffffff000607947 */ /* 0x000fea000383ffff */
.L_x_273:
[----:B------:R-:W-:-:S00]  /*8f20*/  BRA `(.L_x_273) ;  /* 0xfffffffc00fc7947 */ /* 0x000fc0000383ffff */
[----:B------:R-:W-:-:S00]  /*8f30*/  NOP ;  /* 0x0000000000007918 */ /* 0x000fc00000000000 */
        /* <DEDUP_REMOVED lines=12> */
.L_x_274:


//--------------------- .nv.global.init           --------------------------
	.section	.nv.global.init,"aw",@progbits
.nv.global.init:
	.type		$str$22,@object
	.size		$str$22,($str$23 - $str$22)
$str$22:
        /*0000*/ 	.byte	0x6b, 0x5f, 0x74, 0x69, 0x6c, 0x65, 0x5f, 0x63, 0x6f, 0x75, 0x6e, 0x74, 0x20, 0x3e, 0x3d, 0x20
        /*0010*/ 	.byte	0x31, 0x00
	.type		$str$23,@object
	.size		$str$23,(__unnamed_1 - $str$23)
$str$23:
        /*0012*/ 	.byte	0x2f, 0x74, 0x6d, 0x70, 0x2f, 0x63, 0x75, 0x74, 0x6c, 0x61, 0x73, 0x73, 0x5f, 0x73, 0x77, 0x65
        /*0022*/ 	.byte	0x65, 0x70, 0x5f, 0x73, 0x72, 0x63, 0x2f, 0x69, 0x6e, 0x63, 0x6c, 0x75, 0x64, 0x65, 0x2f, 0x63
        /*0032*/ 	.byte	0x75, 0x74, 0x6c, 0x61, 0x73, 0x73, 0x2f, 0x67, 0x65, 0x6d, 0x6d, 0x2f, 0x63, 0x6f, 0x6c, 0x6c
        /*0042*/ 	.byte	0x65, 0x63, 0x74, 0x69, 0x76, 0x65, 0x2f, 0x73, 0x6d, 0x39, 0x30, 0x5f, 0x6d, 0x6d, 0x61, 0x5f
        /*0052*/ 	.byte	0x74, 0x6d, 0x61, 0x5f, 0x67, 0x6d, 0x6d, 0x61, 0x5f, 0x73, 0x73, 0x5f, 0x77, 0x61, 0x72, 0x70
        /*0062*/ 	.byte	0x73, 0x70, 0x65, 0x63, 0x69, 0x61, 0x6c, 0x69, 0x7a, 0x65, 0x64, 0x2e, 0x68, 0x70, 0x70, 0x00
	.type		__unnamed_1,@object
	.size		__unnamed_1,(.L_0 - __unnamed_1)
__unnamed_1:
        /*0072*/ 	.byte	0x76, 0x6f, 0x69, 0x64, 0x20, 0x63, 0x75, 0x74, 0x6c, 0x61, 0x73, 0x73, 0x3a, 0x3a, 0x67, 0x65
        /* <DEDUP_REMOVED lines=172> */
        /*0b42*/ 	.byte	0x74, 0x69, 0x74, 0x79, 0x5d, 0x00
.L_0:


//--------------------- .nv.shared._ZN7cutlass13device_kernelINS_4gemm6kernel13GemmUniversalIN4cute5tupleIJiiiiEEENS1_10collective13CollectiveMmaINS1_34MainloopSm90TmaGmmaWarpSpecializedILi37ENS5_IJNS4_1CILi2EEENSA_ILi1EEESC_EEENS1_32KernelTmaWarpSpecializedPingpongEEENS5_IJNSA_ILi64EEENSA_ILi128EEENSA_ILi32EEEEEEaNS5_IJlSC_lEEEaSK_NS4_8TiledMMAINS4_8MMA_AtomIJNS4_4SM904GMMA27MMA_64x128x32_S32S8S8_SS_TNEEEENS4_6LayoutINS5_IJSC_SC_SC_EEENS5_IJNSA_ILi0EEEST_ST_EEEEENS5_IJNS4_10UnderscoreESW_SW_EEEEENS4_13SM90_TMA_LOADENS4_14ComposedLayoutINS4_7SwizzleILi1ELi4ELi3EEENS4_18smem_ptr_flag_bitsILi8EEENSR_INS5_IJNSA_ILi8EEESI_EEENS5_IJSI_SC_EEEEEEEvNS4_8identityENS4_23SM90_TMA_LOAD_MULTICASTES19_vS1A_EENS_8epilogue10collective6detail29Sm90TmaWarpSpecializedAdapterINS1E_15DefaultEpilogueIaSK_SK_NS1D_6thread17LinearCombinationIaLi1EiiLNS1I_9ScaleType4KindE0ELNS_15FloatRoundStyleE2EaEENS1_15EpilogueDefaultEEEEEvvEEEEvNT_6ParamsE --------------------------
	.section	.nv.shared._ZN7cutlass13device_kernelINS_4gemm6kernel13GemmUniversalIN4cute5tupleIJiiiiEEENS1_10collective13CollectiveMmaINS1_34MainloopSm90TmaGmmaWarpSpecializedILi37ENS5_IJNS4_1CILi2EEENSA_ILi1EEESC_EEENS1_32KernelTmaWarpSpecializedPingpongEEENS5_IJNSA_ILi64EEENSA_ILi128EEENSA_ILi32EEEEEEaNS5_IJlSC_lEEEaSK_NS4_8TiledMMAINS4_8MMA_AtomIJNS4_4SM904GMMA27MMA_64x128x32_S32S8S8_SS_TNEEEENS4_6LayoutINS5_IJSC_SC_SC_EEENS5_IJNSA_ILi0EEEST_ST_EEEEENS5_IJNS4_10UnderscoreESW_SW_EEEEENS4_13SM90_TMA_LOADENS4_14ComposedLayoutINS4_7SwizzleILi1ELi4ELi3EEENS4_18smem_ptr_flag_bitsILi8EEENSR_INS5_IJNSA_ILi8EEESI_EEENS5_IJSI_SC_EEEEEEEvNS4_8identityENS4_23SM90_TMA_LOAD_MULTICASTES19_vS1A_EENS_8epilogue10collective6detail29Sm90TmaWarpSpecializedAdapterINS1E_15DefaultEpilogueIaSK_SK_NS1D_6thread17LinearCombinationIaLi1EiiLNS1I_9ScaleType4KindE0ELNS_15FloatRoundStyleE2EaEENS1_15EpilogueDefaultEEEEEvvEEEEvNT_6ParamsE,"aw",@nobits
	.sectionflags	@""
	.align	16
	.zero		1024


//--------------------- .nv.shared.reserved.0     --------------------------
	.section	.nv.shared.reserved.0,"aw",@nobits
	.weak		__nv_reservedSMEM_offset_0_alias
	.size		__nv_reservedSMEM_offset_0_alias, 0, 0
	.other		__nv_reservedSMEM_offset_0_alias,@"STO_CUDA_RESERVED_SHARED STV_DEFAULT"
__nv_reservedSMEM_offset_0_alias:
	.zero		0


//--------------------- .nv.global                --------------------------
	.section	.nv.global,"aw",@nobits
.nv.global:
	.type		_ZN39_INTERNAL_e564e08d_4_k_cu_e4abbb56_52034cute1_E,@object
	.size		_ZN39_INTERNAL_e564e08d_4_k_cu_e4abbb56_52034cute1_E,(_ZN39_INTERNAL_e564e08d_4_k_cu_e4abbb56_52034cuda3std3__45__cpo6cbeginE - _ZN39_INTERNAL_e564e08d_4_k_cu_e4abbb56_52034cute1_E)
_ZN39_INTERNAL_e564e08d_4_k_cu_e4abbb56_52034cute1_E:
	.zero		1
	.type		_ZN39_INTERNAL_e564e08d_4_k_cu_e4abbb56_52034cuda3std3__45__cpo6cbeginE,@object
	.size		_ZN39_INTERNAL_e564e08d_4_k_cu_e4abbb56_52034cuda3std3__45__cpo6cbeginE,(_ZN39_INTERNAL_e564e08d_4_k_cu_e4abbb56_52034cuda3std3__48in_placeE - _ZN39_INTERNAL_e564e08d_4_k_cu_e4abbb56_52034cuda3std3__45__cpo6cbeginE)
_ZN39_INTERNAL_e564e08d_4_k_cu_e4abbb56_52034cuda3std3__45__cpo6cbeginE:
	.zero		1
	.type		_ZN39_INTERNAL_e564e08d_4_k_cu_e4abbb56_52034cuda3std3__48in_placeE,@object
	.size		_ZN39_INTERNAL_e564e08d_4_k_cu_e4abbb56_52034cuda3std3__48in_placeE,(_ZN39_INTERNAL_e564e08d_4_k_cu_e4abbb56_52034cuda3std6ranges3__45__cpo9iter_moveE - _ZN39_INTERNAL_e564e08d_4_k_cu_e4abbb56_52034cuda3std3__48in_placeE)
_ZN39_INTERNAL_e564e08d_4_k_cu_e4abbb56_52034cuda3std3__48in_placeE:
	.zero		1
	.type		_ZN39_INTERNAL_e564e08d_4_k_cu_e4abbb56_52034cuda3std6ranges3__45__cpo9iter_moveE,@object
	.size		_ZN39_INTERNAL_e564e08d_4_k_cu_e4abbb56_52034cuda3std6ranges3__45__cpo9iter_moveE,(_ZN39_INTERNAL_e564e08d_4_k_cu_e4abbb56_52034cuda3std3__45__cpo5beginE - _ZN39_INTERNAL_e564e08d_4_k_cu_e4abbb56_52034cuda3std6ranges3__45__cpo9iter_moveE)
_ZN39_INTERNAL_e564e08d_4_k_cu_e4abbb56_52034cuda3std6ranges3__45__cpo9iter_moveE:
	.zero		1
	.type		_ZN39_INTERNAL_e564e08d_4_k_cu_e4abbb56_52034cuda3std3__45__cpo5beginE,@object
	.size		_ZN39_INTERNAL_e564e08d_4_k_cu_e4abbb56_52034cuda3std3__45__cpo5beginE,(_ZN39_INTERNAL_e564e08d_4_k_cu_e4abbb56_52034cuda3std3__441_GLOBAL__N__e564e08d_4_k_cu_e4abbb56_52036ignoreE - _ZN39_INTERNAL_e564e08d_4_k_cu_e4abbb56_52034cuda3std3__45__cpo5beginE)
_ZN39_INTERNAL_e564e08d_4_k_cu_e4abbb56_52034cuda3std3__45__cpo5beginE:
	.zero		1
	.type		_ZN39_INTERNAL_e564e08d_4_k_cu_e4abbb56_52034cuda3std3__441_GLOBAL__N__e564e08d_4_k_cu_e4abbb56_52036ignoreE,@object
	.size		_ZN39_INTERNAL_e564e08d_4_k_cu_e4abbb56_52034cuda3std3__441_GLOBAL__N__e564e08d_4_k_cu_e4abbb56_52036ignoreE,(_ZN39_INTERNAL_e564e08d_4_k_cu_e4abbb56_52034cute7productE - _ZN39_INTERNAL_e564e08d_4_k_cu_e4abbb56_52034cuda3std3__441_GLOBAL__N__e564e08d_4_k_cu_e4abbb56_52036ignoreE)
_ZN39_INTERNAL_e564e08d_4_k_cu_e4abbb56_52034cuda3std3__441_GLOBAL__N__e564e08d_4_k_cu_e4abbb56_52036ignoreE:
	.zero		1
	.type		_ZN39_INTERNAL_e564e08d_4_k_cu_e4abbb56_52034cute7productE,@object
	.size		_ZN39_INTERNAL_e564e08d_4_k_cu_e4abbb56_52034cute7productE,(_ZN39_INTERNAL_e564e08d_4_k_cu_e4abbb56_52034cuda3std3__45__cpo3endE - _ZN39_INTERNAL_e564e08d_4_k_cu_e4abbb56_52034cute7productE)
_ZN39_INTERNAL_e564e08d_4_k_cu_e4abbb56_52034cute7productE:
	.zero		1
	.type		_ZN39_INTERNAL_e564e08d_4_k_cu_e4abbb56_52034cuda3std3__45__cpo3endE,@object
	.size		_ZN39_INTERNAL_e564e08d_4_k_cu_e4abbb56_52034cuda3std3__45__cpo3endE,(_ZN39_INTERNAL_e564e08d_4_k_cu_e4abbb56_52034cuda3std3__419piecewise_constructE - _ZN39_INTERNAL_e564e08d_4_k_cu_e4abbb56_52034cuda3std3__45__cpo3endE)
_ZN39_INTERNAL_e564e08d_4_k_cu_e4abbb56_52034cuda3std3__45__cpo3endE:
	.zero		1
	.type		_ZN39_INTERNAL_e564e08d_4_k_cu_e4abbb56_52034cuda3std3__419piecewise_constructE,@object
	.size		_ZN39_INTERNAL_e564e08d_4_k_cu_e4abbb56_52034cuda3std3__419piecewise_constructE,(_ZN39_INTERNAL_e564e08d_4_k_cu_e4abbb56_52034cuda3std3__45__cpo4cendE - _ZN39_INTERNAL_e564e08d_4_k_cu_e4abbb56_52034cuda3std3__419piecewise_constructE)
_ZN39_INTERNAL_e564e08d_4_k_cu_e4abbb56_52034cuda3std3__419piecewise_constructE:
	.zero		1
	.type		_ZN39_INTERNAL_e564e08d_4_k_cu_e4abbb56_52034cuda3std3__45__cpo4cendE,@object
	.size		_ZN39_INTERNAL_e564e08d_4_k_cu_e4abbb56_52034cuda3std3__45__cpo4cendE,(_ZN39_INTERNAL_e564e08d_4_k_cu_e4abbb56_52034cuda3std6ranges3__45__cpo4swapE - _ZN39_INTERNAL_e564e08d_4_k_cu_e4abbb56_52034cuda3std3__45__cpo4cendE)
_ZN39_INTERNAL_e564e08d_4_k_cu_e4abbb56_52034cuda3std3__45__cpo4cendE:
	.zero		1
	.type		_ZN39_INTERNAL_e564e08d_4_k_cu_e4abbb56_52034cuda3std6ranges3__45__cpo4swapE,@object
	.size		_ZN39_INTERNAL_e564e08d_4_k_cu_e4abbb56_52034cuda3std6ranges3__45__cpo4swapE,(.L_8 - _ZN39_INTERNAL_e564e08d_4_k_cu_e4abbb56_52034cuda3std6ranges3__45__cpo4swapE)
_ZN39_INTERNAL_e564e08d_4_k_cu_e4abbb56_52034cuda3std6ranges3__45__cpo4swapE:
	.zero		1
.L_8:


//--------------------- .nv.constant0._ZN7cutlass13device_kernelINS_4gemm6kernel13GemmUniversalIN4cute5tupleIJiiiiEEENS1_10collective13CollectiveMmaINS1_34MainloopSm90TmaGmmaWarpSpecializedILi37ENS5_IJNS4_1CILi2EEENSA_ILi1EEESC_EEENS1_32KernelTmaWarpSpecializedPingpongEEENS5_IJNSA_ILi64EEENSA_ILi128EEENSA_ILi32EEEEEEaNS5_IJlSC_lEEEaSK_NS4_8TiledMMAINS4_8MMA_AtomIJNS4_4SM904GMMA27MMA_64x128x32_S32S8S8_SS_TNEEEENS4_6LayoutINS5_IJSC_SC_SC_EEENS5_IJNSA_ILi0EEEST_ST_EEEEENS5_IJNS4_10UnderscoreESW_SW_EEEEENS4_13SM90_TMA_LOADENS4_14ComposedLayoutINS4_7SwizzleILi1ELi4ELi3EEENS4_18smem_ptr_flag_bitsILi8EEENSR_INS5_IJNSA_ILi8EEESI_EEENS5_IJSI_SC_EEEEEEEvNS4_8identityENS4_23SM90_TMA_LOAD_MULTICASTES19_vS1A_EENS_8epilogue10collective6detail29Sm90TmaWarpSpecializedAdapterINS1E_15DefaultEpilogueIaSK_SK_NS1D_6thread17LinearCombinationIaLi1EiiLNS1I_9ScaleType4KindE0ELNS_15FloatRoundStyleE2EaEENS1_15EpilogueDefaultEEEEEvvEEEEvNT_6ParamsE --------------------------
	.section	.nv.constant0._ZN7cutlass13device_kernelINS_4gemm6kernel13GemmUniversalIN4cute5tupleIJiiiiEEENS1_10collective13CollectiveMmaINS1_34MainloopSm90TmaGmmaWarpSpecializedILi37ENS5_IJNS4_1CILi2EEENSA_ILi1EEESC_EEENS1_32KernelTmaWarpSpecializedPingpongEEENS5_IJNSA_ILi64EEENSA_ILi128EEENSA_ILi32EEEEEEaNS5_IJlSC_lEEEaSK_NS4_8TiledMMAINS4_8MMA_AtomIJNS4_4SM904GMMA27MMA_64x128x32_S32S8S8_SS_TNEEEENS4_6LayoutINS5_IJSC_SC_SC_EEENS5_IJNSA_ILi0EEEST_ST_EEEEENS5_IJNS4_10UnderscoreESW_SW_EEEEENS4_13SM90_TMA_LOADENS4_14ComposedLayoutINS4_7SwizzleILi1ELi4ELi3EEENS4_18smem_ptr_flag_bitsILi8EEENSR_INS5_IJNSA_ILi8EEESI_EEENS5_IJSI_SC_EEEEEEEvNS4_8identityENS4_23SM90_TMA_LOAD_MULTICASTES19_vS1A_EENS_8epilogue10collective6detail29Sm90TmaWarpSpecializedAdapterINS1E_15DefaultEpilogueIaSK_SK_NS1D_6thread17LinearCombinationIaLi1EiiLNS1I_9ScaleType4KindE0ELNS_15FloatRoundStyleE2EaEENS1_15EpilogueDefaultEEEEEvvEEEEvNT_6ParamsE,"a",@progbits
	.sectionflags	@""
	.align	4
.nv.constant0._ZN7cutlass13device_kernelINS_4gemm6kernel13GemmUniversalIN4cute5tupleIJiiiiEEENS1_10collective13CollectiveMmaINS1_34MainloopSm90TmaGmmaWarpSpecializedILi37ENS5_IJNS4_1CILi2EEENSA_ILi1EEESC_EEENS1_32KernelTmaWarpSpecializedPingpongEEENS5_IJNSA_ILi64EEENSA_ILi128EEENSA_ILi32EEEEEEaNS5_IJlSC_lEEEaSK_NS4_8TiledMMAINS4_8MMA_AtomIJNS4_4SM904GMMA27MMA_64x128x32_S32S8S8_SS_TNEEEENS4_6LayoutINS5_IJSC_SC_SC_EEENS5_IJNSA_ILi0EEEST_ST_EEEEENS5_IJNS4_10UnderscoreESW_SW_EEEEENS4_13SM90_TMA_LOADENS4_14ComposedLayoutINS4_7SwizzleILi1ELi4ELi3EEENS4_18smem_ptr_flag_bitsILi8EEENSR_INS5_IJNSA_ILi8EEESI_EEENS5_IJSI_SC_EEEEEEEvNS4_8identityENS4_23SM90_TMA_LOAD_MULTICASTES19_vS1A_EENS_8epilogue10collective6detail29Sm90TmaWarpSpecializedAdapterINS1E_15DefaultEpilogueIaSK_SK_NS1D_6thread17LinearCombinationIaLi1EiiLNS1I_9ScaleType4KindE0ELNS_15FloatRoundStyleE2EaEENS1_15EpilogueDefaultEEEEEvvEEEEvNT_6ParamsE:
	.zero		1664


//--------------------- SYMBOLS --------------------------

	.type		.nv.reservedSmem.offset0,@object
	.size		.nv.reservedSmem.offset0,0x4
	.type		__assertfail,@function
